//
// Generated by NVIDIA NVVM Compiler
//
// Compiler Build ID: CL-36424714
// Cuda compilation tools, release 13.0, V13.0.88
// Based on NVVM 20.0.0
//

.version 9.0
.target sm_100
.address_size 64

	// .globl	kvo_batch_f32

.visible .entry kvo_batch_f32(
	.param .u64 .ptr .align 1 kvo_batch_f32_param_0,
	.param .u32 kvo_batch_f32_param_1,
	.param .u32 kvo_batch_f32_param_2,
	.param .u64 .ptr .align 1 kvo_batch_f32_param_3,
	.param .u64 .ptr .align 1 kvo_batch_f32_param_4,
	.param .u32 kvo_batch_f32_param_5,
	.param .u64 .ptr .align 1 kvo_batch_f32_param_6
)
{
	.reg .pred 	%p<19>;
	.reg .b32 	%r<57>;
	.reg .b32 	%f<32>;
	.reg .b64 	%rd<38>;
	.reg .b64 	%fd<113>;

	ld.param.u64 	%rd6, [kvo_batch_f32_param_0];
	ld.param.u32 	%r31, [kvo_batch_f32_param_1];
	ld.param.u32 	%r52, [kvo_batch_f32_param_2];
	ld.param.u64 	%rd4, [kvo_batch_f32_param_3];
	ld.param.u64 	%rd5, [kvo_batch_f32_param_4];
	ld.param.u32 	%r33, [kvo_batch_f32_param_5];
	ld.param.u64 	%rd7, [kvo_batch_f32_param_6];
	cvta.to.global.u64 	%rd1, %rd7;
	cvta.to.global.u64 	%rd2, %rd6;
	mov.u32 	%r1, %ctaid.y;
	setp.ge.s32 	%p1, %r1, %r33;
	@%p1 bra 	$L__BB0_19;
	cvta.to.global.u64 	%rd8, %rd4;
	cvta.to.global.u64 	%rd9, %rd5;
	mul.wide.u32 	%rd10, %r1, 4;
	add.s64 	%rd11, %rd8, %rd10;
	ld.global.nc.u32 	%r34, [%rd11];
	add.s64 	%rd12, %rd9, %rd10;
	ld.global.nc.u32 	%r35, [%rd12];
	setp.lt.s32 	%p2, %r34, 1;
	setp.lt.s32 	%p3, %r35, %r34;
	or.pred  	%p4, %p2, %p3;
	@%p4 bra 	$L__BB0_19;
	add.s32 	%r4, %r52, 1;
	mul.lo.s32 	%r5, %r31, %r1;
	mov.u32 	%r6, %tid.x;
	min.s32 	%r7, %r4, %r31;
	setp.ge.s32 	%p5, %r6, %r7;
	@%p5 bra 	$L__BB0_5;
	mov.u32 	%r8, %ntid.x;
	mov.u32 	%r49, %r6;
$L__BB0_4:
	add.s32 	%r36, %r49, %r5;
	mul.wide.s32 	%rd13, %r36, 4;
	add.s64 	%rd14, %rd1, %rd13;
	mov.b32 	%r37, 2147483647;
	st.global.u32 	[%rd14], %r37;
	add.s32 	%r49, %r49, %r8;
	setp.lt.s32 	%p6, %r49, %r7;
	@%p6 bra 	$L__BB0_4;
$L__BB0_5:
	bar.sync 	0;
	setp.ne.s32 	%p7, %r6, 0;
	setp.ge.s32 	%p8, %r4, %r31;
	or.pred  	%p9, %p7, %p8;
	@%p9 bra 	$L__BB0_19;
	add.s32 	%r38, %r34, 1;
	cvt.rn.f64.u32 	%fd18, %r38;
	mov.f64 	%fd19, 0d4000000000000000;
	div.rn.f64 	%fd1, %fd19, %fd18;
	add.s32 	%r39, %r35, 1;
	cvt.rn.f64.s32 	%fd20, %r39;
	div.rn.f64 	%fd2, %fd19, %fd20;
	cvt.s64.s32 	%rd15, %r52;
	mul.wide.s32 	%rd16, %r52, 4;
	add.s64 	%rd17, %rd2, %rd16;
	ld.global.nc.f32 	%f1, [%rd17+4];
	cvt.s64.s32 	%rd18, %r5;
	add.s64 	%rd19, %rd15, %rd18;
	shl.b64 	%rd20, %rd19, 2;
	add.s64 	%rd21, %rd1, %rd20;
	mov.b32 	%r40, 0;
	st.global.u32 	[%rd21+4], %r40;
	add.s32 	%r55, %r52, 2;
	setp.ge.s32 	%p10, %r55, %r31;
	@%p10 bra 	$L__BB0_19;
	cvt.f64.f32 	%fd109, %f1;
	sub.s32 	%r41, %r31, %r52;
	add.s32 	%r12, %r41, -2;
	add.s32 	%r42, %r41, -3;
	and.b32  	%r13, %r12, 7;
	setp.lt.u32 	%p11, %r42, 7;
	mov.f64 	%fd110, %fd109;
	@%p11 bra 	$L__BB0_11;
	and.b32  	%r43, %r12, -8;
	neg.s32 	%r51, %r43;
	add.s64 	%rd3, %rd1, 16;
	add.s32 	%r44, %r52, %r5;
	add.s32 	%r50, %r44, 2;
	mov.f64 	%fd110, %fd109;
$L__BB0_9:
	.pragma "nounroll";
	mul.wide.s32 	%rd22, %r55, 4;
	add.s64 	%rd23, %rd2, %rd22;
	mul.wide.s32 	%rd24, %r50, 4;
	add.s64 	%rd25, %rd3, %rd24;
	ld.global.nc.f32 	%f2, [%rd23];
	cvt.f64.f32 	%fd21, %f2;
	sub.f64 	%fd22, %fd21, %fd110;
	fma.rn.f64 	%fd23, %fd1, %fd22, %fd110;
	sub.f64 	%fd24, %fd21, %fd109;
	fma.rn.f64 	%fd25, %fd2, %fd24, %fd109;
	sub.f64 	%fd26, %fd23, %fd25;
	cvt.rn.f32.f64 	%f3, %fd26;
	st.global.f32 	[%rd25+-16], %f3;
	ld.global.nc.f32 	%f4, [%rd23+4];
	cvt.f64.f32 	%fd27, %f4;
	sub.f64 	%fd28, %fd27, %fd23;
	fma.rn.f64 	%fd29, %fd1, %fd28, %fd23;
	sub.f64 	%fd30, %fd27, %fd25;
	fma.rn.f64 	%fd31, %fd2, %fd30, %fd25;
	sub.f64 	%fd32, %fd29, %fd31;
	cvt.rn.f32.f64 	%f5, %fd32;
	st.global.f32 	[%rd25+-12], %f5;
	ld.global.nc.f32 	%f6, [%rd23+8];
	cvt.f64.f32 	%fd33, %f6;
	sub.f64 	%fd34, %fd33, %fd29;
	fma.rn.f64 	%fd35, %fd1, %fd34, %fd29;
	sub.f64 	%fd36, %fd33, %fd31;
	fma.rn.f64 	%fd37, %fd2, %fd36, %fd31;
	sub.f64 	%fd38, %fd35, %fd37;
	cvt.rn.f32.f64 	%f7, %fd38;
	st.global.f32 	[%rd25+-8], %f7;
	ld.global.nc.f32 	%f8, [%rd23+12];
	cvt.f64.f32 	%fd39, %f8;
	sub.f64 	%fd40, %fd39, %fd35;
	fma.rn.f64 	%fd41, %fd1, %fd40, %fd35;
	sub.f64 	%fd42, %fd39, %fd37;
	fma.rn.f64 	%fd43, %fd2, %fd42, %fd37;
	sub.f64 	%fd44, %fd41, %fd43;
	cvt.rn.f32.f64 	%f9, %fd44;
	st.global.f32 	[%rd25+-4], %f9;
	ld.global.nc.f32 	%f10, [%rd23+16];
	cvt.f64.f32 	%fd45, %f10;
	sub.f64 	%fd46, %fd45, %fd41;
	fma.rn.f64 	%fd47, %fd1, %fd46, %fd41;
	sub.f64 	%fd48, %fd45, %fd43;
	fma.rn.f64 	%fd49, %fd2, %fd48, %fd43;
	sub.f64 	%fd50, %fd47, %fd49;
	cvt.rn.f32.f64 	%f11, %fd50;
	st.global.f32 	[%rd25], %f11;
	ld.global.nc.f32 	%f12, [%rd23+20];
	cvt.f64.f32 	%fd51, %f12;
	sub.f64 	%fd52, %fd51, %fd47;
	fma.rn.f64 	%fd53, %fd1, %fd52, %fd47;
	sub.f64 	%fd54, %fd51, %fd49;
	fma.rn.f64 	%fd55, %fd2, %fd54, %fd49;
	sub.f64 	%fd56, %fd53, %fd55;
	cvt.rn.f32.f64 	%f13, %fd56;
	st.global.f32 	[%rd25+4], %f13;
	ld.global.nc.f32 	%f14, [%rd23+24];
	cvt.f64.f32 	%fd57, %f14;
	sub.f64 	%fd58, %fd57, %fd53;
	fma.rn.f64 	%fd59, %fd1, %fd58, %fd53;
	sub.f64 	%fd60, %fd57, %fd55;
	fma.rn.f64 	%fd61, %fd2, %fd60, %fd55;
	sub.f64 	%fd62, %fd59, %fd61;
	cvt.rn.f32.f64 	%f15, %fd62;
	st.global.f32 	[%rd25+8], %f15;
	ld.global.nc.f32 	%f16, [%rd23+28];
	cvt.f64.f32 	%fd63, %f16;
	sub.f64 	%fd64, %fd63, %fd59;
	fma.rn.f64 	%fd110, %fd1, %fd64, %fd59;
	sub.f64 	%fd65, %fd63, %fd61;
	fma.rn.f64 	%fd109, %fd2, %fd65, %fd61;
	sub.f64 	%fd66, %fd110, %fd109;
	cvt.rn.f32.f64 	%f17, %fd66;
	st.global.f32 	[%rd25+12], %f17;
	add.s32 	%r55, %r55, 8;
	add.s32 	%r52, %r52, 8;
	add.s32 	%r51, %r51, 8;
	add.s32 	%r50, %r50, 8;
	setp.ne.s32 	%p12, %r51, 0;
	@%p12 bra 	$L__BB0_9;
	add.s32 	%r55, %r52, 2;
$L__BB0_11:
	setp.eq.s32 	%p13, %r13, 0;
	@%p13 bra 	$L__BB0_19;
	and.b32  	%r26, %r12, 3;
	setp.lt.u32 	%p14, %r13, 4;
	@%p14 bra 	$L__BB0_14;
	mul.wide.s32 	%rd26, %r55, 4;
	add.s64 	%rd27, %rd2, %rd26;
	ld.global.nc.f32 	%f18, [%rd27];
	cvt.f64.f32 	%fd67, %f18;
	sub.f64 	%fd68, %fd67, %fd110;
	fma.rn.f64 	%fd69, %fd1, %fd68, %fd110;
	sub.f64 	%fd70, %fd67, %fd109;
	fma.rn.f64 	%fd71, %fd2, %fd70, %fd109;
	sub.f64 	%fd72, %fd69, %fd71;
	cvt.rn.f32.f64 	%f19, %fd72;
	add.s32 	%r45, %r55, %r5;
	mul.wide.s32 	%rd28, %r45, 4;
	add.s64 	%rd29, %rd1, %rd28;
	st.global.f32 	[%rd29], %f19;
	ld.global.nc.f32 	%f20, [%rd27+4];
	cvt.f64.f32 	%fd73, %f20;
	sub.f64 	%fd74, %fd73, %fd69;
	fma.rn.f64 	%fd75, %fd1, %fd74, %fd69;
	sub.f64 	%fd76, %fd73, %fd71;
	fma.rn.f64 	%fd77, %fd2, %fd76, %fd71;
	sub.f64 	%fd78, %fd75, %fd77;
	cvt.rn.f32.f64 	%f21, %fd78;
	st.global.f32 	[%rd29+4], %f21;
	ld.global.nc.f32 	%f22, [%rd27+8];
	cvt.f64.f32 	%fd79, %f22;
	sub.f64 	%fd80, %fd79, %fd75;
	fma.rn.f64 	%fd81, %fd1, %fd80, %fd75;
	sub.f64 	%fd82, %fd79, %fd77;
	fma.rn.f64 	%fd83, %fd2, %fd82, %fd77;
	sub.f64 	%fd84, %fd81, %fd83;
	cvt.rn.f32.f64 	%f23, %fd84;
	st.global.f32 	[%rd29+8], %f23;
	ld.global.nc.f32 	%f24, [%rd27+12];
	cvt.f64.f32 	%fd85, %f24;
	sub.f64 	%fd86, %fd85, %fd81;
	fma.rn.f64 	%fd110, %fd1, %fd86, %fd81;
	sub.f64 	%fd87, %fd85, %fd83;
	fma.rn.f64 	%fd109, %fd2, %fd87, %fd83;
	sub.f64 	%fd88, %fd110, %fd109;
	cvt.rn.f32.f64 	%f25, %fd88;
	st.global.f32 	[%rd29+12], %f25;
	add.s32 	%r55, %r55, 4;
$L__BB0_14:
	setp.eq.s32 	%p15, %r26, 0;
	@%p15 bra 	$L__BB0_19;
	setp.eq.s32 	%p16, %r26, 1;
	@%p16 bra 	$L__BB0_17;
	mul.wide.s32 	%rd30, %r55, 4;
	add.s64 	%rd31, %rd2, %rd30;
	ld.global.nc.f32 	%f26, [%rd31];
	cvt.f64.f32 	%fd89, %f26;
	sub.f64 	%fd90, %fd89, %fd110;
	fma.rn.f64 	%fd91, %fd1, %fd90, %fd110;
	sub.f64 	%fd92, %fd89, %fd109;
	fma.rn.f64 	%fd93, %fd2, %fd92, %fd109;
	sub.f64 	%fd94, %fd91, %fd93;
	cvt.rn.f32.f64 	%f27, %fd94;
	add.s32 	%r46, %r55, %r5;
	mul.wide.s32 	%rd32, %r46, 4;
	add.s64 	%rd33, %rd1, %rd32;
	st.global.f32 	[%rd33], %f27;
	ld.global.nc.f32 	%f28, [%rd31+4];
	cvt.f64.f32 	%fd95, %f28;
	sub.f64 	%fd96, %fd95, %fd91;
	fma.rn.f64 	%fd110, %fd1, %fd96, %fd91;
	sub.f64 	%fd97, %fd95, %fd93;
	fma.rn.f64 	%fd109, %fd2, %fd97, %fd93;
	sub.f64 	%fd98, %fd110, %fd109;
	cvt.rn.f32.f64 	%f29, %fd98;
	st.global.f32 	[%rd33+4], %f29;
	add.s32 	%r55, %r55, 2;
$L__BB0_17:
	and.b32  	%r47, %r12, 1;
	setp.eq.b32 	%p17, %r47, 1;
	not.pred 	%p18, %p17;
	@%p18 bra 	$L__BB0_19;
	mul.wide.s32 	%rd34, %r55, 4;
	add.s64 	%rd35, %rd2, %rd34;
	ld.global.nc.f32 	%f30, [%rd35];
	cvt.f64.f32 	%fd99, %f30;
	sub.f64 	%fd100, %fd99, %fd110;
	fma.rn.f64 	%fd101, %fd1, %fd100, %fd110;
	sub.f64 	%fd102, %fd99, %fd109;
	fma.rn.f64 	%fd103, %fd2, %fd102, %fd109;
	sub.f64 	%fd104, %fd101, %fd103;
	cvt.rn.f32.f64 	%f31, %fd104;
	add.s32 	%r48, %r55, %r5;
	mul.wide.s32 	%rd36, %r48, 4;
	add.s64 	%rd37, %rd1, %rd36;
	st.global.f32 	[%rd37], %f31;
$L__BB0_19:
	ret;

}
	// .globl	kvo_many_series_one_param_time_major_f32
.visible .entry kvo_many_series_one_param_time_major_f32(
	.param .u64 .ptr .align 1 kvo_many_series_one_param_time_major_f32_param_0,
	.param .u64 .ptr .align 1 kvo_many_series_one_param_time_major_f32_param_1,
	.param .u64 .ptr .align 1 kvo_many_series_one_param_time_major_f32_param_2,
	.param .u64 .ptr .align 1 kvo_many_series_one_param_time_major_f32_param_3,
	.param .u64 .ptr .align 1 kvo_many_series_one_param_time_major_f32_param_4,
	.param .u32 kvo_many_series_one_param_time_major_f32_param_5,
	.param .u32 kvo_many_series_one_param_time_major_f32_param_6,
	.param .u32 kvo_many_series_one_param_time_major_f32_param_7,
	.param .u32 kvo_many_series_one_param_time_major_f32_param_8,
	.param .u64 .ptr .align 1 kvo_many_series_one_param_time_major_f32_param_9
)
{
	.reg .pred 	%p<40>;
	.reg .b32 	%r<82>;
	.reg .b32 	%f<23>;
	.reg .b64 	%rd<78>;
	.reg .b64 	%fd<120>;

	ld.param.u64 	%rd6, [kvo_many_series_one_param_time_major_f32_param_4];
	ld.param.u32 	%r36, [kvo_many_series_one_param_time_major_f32_param_5];
	ld.param.u32 	%r37, [kvo_many_series_one_param_time_major_f32_param_6];
	ld.param.u64 	%rd7, [kvo_many_series_one_param_time_major_f32_param_9];
	cvta.to.global.u64 	%rd1, %rd7;
	mov.u32 	%r40, %ctaid.y;
	mov.u32 	%r41, %ntid.y;
	mov.u32 	%r42, %tid.y;
	mad.lo.s32 	%r1, %r40, %r41, %r42;
	setp.ge.s32 	%p1, %r1, %r36;
	@%p1 bra 	$L__BB1_21;
	cvta.to.global.u64 	%rd8, %rd6;
	mul.wide.u32 	%rd9, %r1, 4;
	add.s64 	%rd10, %rd8, %rd9;
	ld.global.nc.u32 	%r2, [%rd10];
	setp.gt.s32 	%p2, %r2, -1;
	setp.gt.s32 	%p3, %r37, %r2;
	and.pred  	%p4, %p2, %p3;
	@%p4 bra 	$L__BB1_5;
	mov.u32 	%r71, %tid.x;
	setp.ge.s32 	%p38, %r71, %r37;
	@%p38 bra 	$L__BB1_21;
	mov.u32 	%r4, %ntid.x;
$L__BB1_4:
	ld.param.u32 	%r68, [kvo_many_series_one_param_time_major_f32_param_5];
	mad.lo.s32 	%r61, %r71, %r68, %r1;
	mul.wide.s32 	%rd60, %r61, 4;
	add.s64 	%rd61, %rd1, %rd60;
	mov.b32 	%r62, 2147483647;
	st.global.u32 	[%rd61], %r62;
	add.s32 	%r71, %r71, %r4;
	setp.lt.s32 	%p39, %r71, %r37;
	@%p39 bra 	$L__BB1_4;
	bra.uni 	$L__BB1_21;
$L__BB1_5:
	add.s32 	%r7, %r2, 1;
	mov.u32 	%r8, %tid.x;
	min.s32 	%r9, %r7, %r37;
	setp.ge.s32 	%p5, %r8, %r9;
	@%p5 bra 	$L__BB1_8;
	mov.u32 	%r10, %ntid.x;
	mov.u32 	%r72, %r8;
$L__BB1_7:
	ld.param.u32 	%r63, [kvo_many_series_one_param_time_major_f32_param_5];
	mad.lo.s32 	%r43, %r72, %r63, %r1;
	mul.wide.s32 	%rd11, %r43, 4;
	add.s64 	%rd12, %rd1, %rd11;
	mov.b32 	%r44, 2147483647;
	st.global.u32 	[%rd12], %r44;
	add.s32 	%r72, %r72, %r10;
	setp.lt.s32 	%p6, %r72, %r9;
	@%p6 bra 	$L__BB1_7;
$L__BB1_8:
	bar.sync 	0;
	setp.ne.s32 	%p7, %r8, 0;
	setp.ge.s32 	%p8, %r7, %r37;
	or.pred  	%p9, %p7, %p8;
	@%p9 bra 	$L__BB1_21;
	ld.param.u32 	%r70, [kvo_many_series_one_param_time_major_f32_param_8];
	ld.param.u32 	%r69, [kvo_many_series_one_param_time_major_f32_param_7];
	ld.param.u32 	%r64, [kvo_many_series_one_param_time_major_f32_param_5];
	ld.param.u64 	%rd74, [kvo_many_series_one_param_time_major_f32_param_3];
	ld.param.u64 	%rd70, [kvo_many_series_one_param_time_major_f32_param_2];
	ld.param.u64 	%rd66, [kvo_many_series_one_param_time_major_f32_param_1];
	ld.param.u64 	%rd62, [kvo_many_series_one_param_time_major_f32_param_0];
	add.s32 	%r45, %r69, 1;
	cvt.rn.f64.s32 	%fd39, %r45;
	mov.f64 	%fd40, 0d4000000000000000;
	div.rn.f64 	%fd1, %fd40, %fd39;
	add.s32 	%r46, %r70, 1;
	cvt.rn.f64.s32 	%fd41, %r46;
	div.rn.f64 	%fd2, %fd40, %fd41;
	mad.lo.s32 	%r47, %r2, %r64, %r1;
	cvta.to.global.u64 	%rd13, %rd62;
	mul.wide.u32 	%rd14, %r47, 4;
	add.s64 	%rd15, %rd13, %rd14;
	ld.global.nc.f32 	%f4, [%rd15];
	cvt.f64.f32 	%fd42, %f4;
	cvta.to.global.u64 	%rd16, %rd66;
	add.s64 	%rd17, %rd16, %rd14;
	ld.global.nc.f32 	%f5, [%rd17];
	cvt.f64.f32 	%fd43, %f5;
	add.f64 	%fd44, %fd42, %fd43;
	cvta.to.global.u64 	%rd18, %rd70;
	add.s64 	%rd19, %rd18, %rd14;
	ld.global.nc.f32 	%f6, [%rd19];
	cvt.f64.f32 	%fd45, %f6;
	add.f64 	%fd3, %fd44, %fd45;
	sub.f64 	%fd46, %fd42, %fd43;
	add.s32 	%r13, %r47, %r64;
	mul.wide.u32 	%rd20, %r13, 4;
	add.s64 	%rd21, %rd13, %rd20;
	ld.global.nc.f32 	%f7, [%rd21];
	cvt.f64.f32 	%fd47, %f7;
	add.s64 	%rd22, %rd16, %rd20;
	ld.global.nc.f32 	%f8, [%rd22];
	cvt.f64.f32 	%fd48, %f8;
	add.s64 	%rd23, %rd18, %rd20;
	ld.global.nc.f32 	%f9, [%rd23];
	cvt.f64.f32 	%fd49, %f9;
	cvta.to.global.u64 	%rd24, %rd74;
	add.s64 	%rd25, %rd24, %rd20;
	ld.global.nc.f32 	%f10, [%rd25];
	cvt.f64.f32 	%fd50, %f10;
	add.f64 	%fd51, %fd47, %fd48;
	add.f64 	%fd115, %fd51, %fd49;
	sub.f64 	%fd118, %fd47, %fd48;
	setp.leu.f64 	%p10, %fd115, %fd3;
	setp.equ.f64 	%p11, %fd115, %fd3;
	selp.f64 	%fd52, 0d0000000000000000, %fd46, %p11;
	add.f64 	%fd113, %fd118, %fd52;
	div.rn.f64 	%fd53, %fd118, %fd113;
	fma.rn.f64 	%fd54, %fd53, 0d4000000000000000, 0dBFF0000000000000;
	abs.f64 	%fd55, %fd54;
	mul.f64 	%fd56, %fd55, %fd50;
	mul.f64 	%fd57, %fd56, 0d4059000000000000;
	neg.f64 	%fd58, %fd57;
	selp.f64 	%fd116, %fd58, %fd57, %p10;
	add.s64 	%rd26, %rd1, %rd20;
	mov.b32 	%r48, 0;
	st.global.u32 	[%rd26], %r48;
	add.s32 	%r74, %r2, 2;
	setp.ge.u32 	%p12, %r74, %r37;
	@%p12 bra 	$L__BB1_21;
	setp.leu.f64 	%p13, %fd115, %fd3;
	setp.geu.f64 	%p14, %fd115, %fd3;
	selp.s32 	%r49, -1, 0, %p14;
	selp.b32 	%r79, %r49, 1, %p13;
	sub.s32 	%r50, %r37, %r2;
	and.b32  	%r51, %r50, 1;
	setp.eq.b32 	%p15, %r51, 1;
	not.pred 	%p16, %p15;
	mov.f64 	%fd117, %fd116;
	@%p16 bra 	$L__BB1_14;
	ld.param.u32 	%r65, [kvo_many_series_one_param_time_major_f32_param_5];
	ld.param.u64 	%rd75, [kvo_many_series_one_param_time_major_f32_param_3];
	ld.param.u64 	%rd71, [kvo_many_series_one_param_time_major_f32_param_2];
	ld.param.u64 	%rd67, [kvo_many_series_one_param_time_major_f32_param_1];
	ld.param.u64 	%rd63, [kvo_many_series_one_param_time_major_f32_param_0];
	add.s32 	%r16, %r13, %r65;
	cvta.to.global.u64 	%rd27, %rd63;
	mul.wide.u32 	%rd28, %r16, 4;
	add.s64 	%rd29, %rd27, %rd28;
	ld.global.nc.f32 	%f11, [%rd29];
	cvt.f64.f32 	%fd59, %f11;
	cvta.to.global.u64 	%rd30, %rd67;
	add.s64 	%rd31, %rd30, %rd28;
	ld.global.nc.f32 	%f12, [%rd31];
	cvt.f64.f32 	%fd60, %f12;
	cvta.to.global.u64 	%rd32, %rd71;
	add.s64 	%rd33, %rd32, %rd28;
	ld.global.nc.f32 	%f13, [%rd33];
	cvt.f64.f32 	%fd61, %f13;
	cvta.to.global.u64 	%rd34, %rd75;
	add.s64 	%rd35, %rd34, %rd28;
	ld.global.nc.f32 	%f1, [%rd35];
	add.f64 	%fd62, %fd59, %fd60;
	add.f64 	%fd8, %fd62, %fd61;
	sub.f64 	%fd9, %fd59, %fd60;
	setp.gt.f64 	%p18, %fd8, %fd115;
	and.pred  	%p19, %p18, %p13;
	mov.b32 	%r79, 1;
	@%p19 bra 	$L__BB1_13;
	setp.lt.f64 	%p22, %fd8, %fd115;
	selp.s32 	%r53, -1, 0, %p14;
	selp.b32 	%r54, %r53, 1, %p13;
	selp.b32 	%r79, 0, %r54, %p22;
	selp.f64 	%fd63, %fd113, %fd118, %p13;
	selp.f64 	%fd64, %fd118, %fd63, %p14;
	selp.f64 	%fd118, %fd64, %fd113, %p22;
$L__BB1_13:
	add.f64 	%fd113, %fd9, %fd118;
	div.rn.f64 	%fd65, %fd9, %fd113;
	fma.rn.f64 	%fd66, %fd65, 0d4000000000000000, 0dBFF0000000000000;
	abs.f64 	%fd67, %fd66;
	setp.eq.s32 	%p23, %r79, 1;
	cvt.f64.f32 	%fd68, %f1;
	mul.f64 	%fd69, %fd67, %fd68;
	mul.f64 	%fd70, %fd69, 0d4059000000000000;
	neg.f64 	%fd71, %fd70;
	selp.f64 	%fd72, %fd70, %fd71, %p23;
	sub.f64 	%fd73, %fd72, %fd116;
	fma.rn.f64 	%fd117, %fd1, %fd73, %fd116;
	fma.rn.f64 	%fd116, %fd2, %fd73, %fd116;
	sub.f64 	%fd74, %fd117, %fd116;
	cvt.rn.f32.f64 	%f14, %fd74;
	add.s64 	%rd37, %rd1, %rd28;
	st.global.f32 	[%rd37], %f14;
	add.s32 	%r74, %r2, 3;
	mov.f64 	%fd118, %fd9;
	mov.f64 	%fd115, %fd8;
$L__BB1_14:
	add.s32 	%r55, %r37, -3;
	setp.eq.s32 	%p24, %r55, %r2;
	@%p24 bra 	$L__BB1_21;
	ld.param.u32 	%r66, [kvo_many_series_one_param_time_major_f32_param_5];
	sub.s32 	%r78, %r74, %r37;
	mul.lo.s32 	%r56, %r74, %r66;
	add.s32 	%r57, %r56, %r66;
	add.s32 	%r77, %r1, %r57;
	add.s32 	%r76, %r1, %r56;
$L__BB1_16:
	ld.param.u64 	%rd76, [kvo_many_series_one_param_time_major_f32_param_3];
	ld.param.u64 	%rd72, [kvo_many_series_one_param_time_major_f32_param_2];
	ld.param.u64 	%rd68, [kvo_many_series_one_param_time_major_f32_param_1];
	ld.param.u64 	%rd64, [kvo_many_series_one_param_time_major_f32_param_0];
	cvta.to.global.u64 	%rd38, %rd64;
	mul.wide.u32 	%rd39, %r76, 4;
	add.s64 	%rd40, %rd38, %rd39;
	ld.global.nc.f32 	%f15, [%rd40];
	cvt.f64.f32 	%fd75, %f15;
	cvta.to.global.u64 	%rd41, %rd68;
	add.s64 	%rd42, %rd41, %rd39;
	ld.global.nc.f32 	%f16, [%rd42];
	cvt.f64.f32 	%fd76, %f16;
	cvta.to.global.u64 	%rd43, %rd72;
	add.s64 	%rd44, %rd43, %rd39;
	ld.global.nc.f32 	%f17, [%rd44];
	cvt.f64.f32 	%fd77, %f17;
	cvta.to.global.u64 	%rd45, %rd76;
	add.s64 	%rd46, %rd45, %rd39;
	ld.global.nc.f32 	%f2, [%rd46];
	add.f64 	%fd78, %fd75, %fd76;
	add.f64 	%fd25, %fd78, %fd77;
	sub.f64 	%fd119, %fd75, %fd76;
	setp.gt.f64 	%p25, %fd25, %fd115;
	setp.ne.s32 	%p26, %r79, 1;
	and.pred  	%p27, %p25, %p26;
	mov.b32 	%r80, 1;
	@%p27 bra 	$L__BB1_18;
	setp.lt.f64 	%p28, %fd25, %fd115;
	setp.ne.s32 	%p29, %r79, 0;
	selp.b32 	%r80, 0, %r79, %p28;
	selp.f64 	%fd79, %fd118, %fd113, %p29;
	selp.f64 	%fd118, %fd79, %fd113, %p28;
$L__BB1_18:
	ld.param.u64 	%rd77, [kvo_many_series_one_param_time_major_f32_param_3];
	ld.param.u64 	%rd73, [kvo_many_series_one_param_time_major_f32_param_2];
	ld.param.u64 	%rd69, [kvo_many_series_one_param_time_major_f32_param_1];
	ld.param.u64 	%rd65, [kvo_many_series_one_param_time_major_f32_param_0];
	add.f64 	%fd29, %fd119, %fd118;
	div.rn.f64 	%fd80, %fd119, %fd29;
	fma.rn.f64 	%fd81, %fd80, 0d4000000000000000, 0dBFF0000000000000;
	abs.f64 	%fd82, %fd81;
	setp.eq.s32 	%p30, %r80, 1;
	cvt.f64.f32 	%fd83, %f2;
	mul.f64 	%fd84, %fd82, %fd83;
	mul.f64 	%fd85, %fd84, 0d4059000000000000;
	neg.f64 	%fd86, %fd85;
	selp.f64 	%fd87, %fd85, %fd86, %p30;
	sub.f64 	%fd88, %fd87, %fd117;
	fma.rn.f64 	%fd30, %fd1, %fd88, %fd117;
	sub.f64 	%fd89, %fd87, %fd116;
	fma.rn.f64 	%fd31, %fd2, %fd89, %fd116;
	sub.f64 	%fd90, %fd30, %fd31;
	cvt.rn.f32.f64 	%f18, %fd90;
	mul.wide.u32 	%rd47, %r76, 4;
	add.s64 	%rd48, %rd1, %rd47;
	st.global.f32 	[%rd48], %f18;
	cvta.to.global.u64 	%rd49, %rd65;
	mul.wide.u32 	%rd50, %r77, 4;
	add.s64 	%rd51, %rd49, %rd50;
	ld.global.nc.f32 	%f19, [%rd51];
	cvt.f64.f32 	%fd91, %f19;
	cvta.to.global.u64 	%rd52, %rd69;
	add.s64 	%rd53, %rd52, %rd50;
	ld.global.nc.f32 	%f20, [%rd53];
	cvt.f64.f32 	%fd92, %f20;
	cvta.to.global.u64 	%rd54, %rd73;
	add.s64 	%rd55, %rd54, %rd50;
	ld.global.nc.f32 	%f21, [%rd55];
	cvt.f64.f32 	%fd93, %f21;
	cvta.to.global.u64 	%rd56, %rd77;
	add.s64 	%rd57, %rd56, %rd50;
	ld.global.nc.f32 	%f3, [%rd57];
	add.f64 	%fd94, %fd91, %fd92;
	add.f64 	%fd115, %fd94, %fd93;
	sub.f64 	%fd118, %fd91, %fd92;
	setp.gt.f64 	%p31, %fd115, %fd25;
	setp.ne.s32 	%p32, %r80, 1;
	and.pred  	%p33, %p31, %p32;
	mov.b32 	%r79, 1;
	@%p33 bra 	$L__BB1_20;
	setp.lt.f64 	%p34, %fd115, %fd25;
	setp.ne.s32 	%p35, %r80, 0;
	selp.b32 	%r79, 0, %r80, %p34;
	selp.f64 	%fd95, %fd119, %fd29, %p35;
	selp.f64 	%fd119, %fd95, %fd29, %p34;
$L__BB1_20:
	ld.param.u32 	%r67, [kvo_many_series_one_param_time_major_f32_param_5];
	add.f64 	%fd113, %fd118, %fd119;
	div.rn.f64 	%fd96, %fd118, %fd113;
	fma.rn.f64 	%fd97, %fd96, 0d4000000000000000, 0dBFF0000000000000;
	abs.f64 	%fd98, %fd97;
	setp.eq.s32 	%p36, %r79, 1;
	cvt.f64.f32 	%fd99, %f3;
	mul.f64 	%fd100, %fd98, %fd99;
	mul.f64 	%fd101, %fd100, 0d4059000000000000;
	neg.f64 	%fd102, %fd101;
	selp.f64 	%fd103, %fd101, %fd102, %p36;
	sub.f64 	%fd104, %fd103, %fd30;
	fma.rn.f64 	%fd117, %fd1, %fd104, %fd30;
	sub.f64 	%fd105, %fd103, %fd31;
	fma.rn.f64 	%fd116, %fd2, %fd105, %fd31;
	sub.f64 	%fd106, %fd117, %fd116;
	cvt.rn.f32.f64 	%f22, %fd106;
	add.s64 	%rd59, %rd1, %rd50;
	st.global.f32 	[%rd59], %f22;
	add.s32 	%r78, %r78, 2;
	shl.b32 	%r60, %r67, 1;
	add.s32 	%r77, %r77, %r60;
	add.s32 	%r76, %r76, %r60;
	setp.ne.s32 	%p37, %r78, 0;
	@%p37 bra 	$L__BB1_16;
$L__BB1_21:
	ret;

}


// ===== COMPILED SASS (sm_100) =====

	.target	sm_100

	.elftype	@"ET_EXEC"


//--------------------- .note.nv.tkinfo           --------------------------
	.section	.note.nv.tkinfo,"",@"SHT_NOTE"
	.sectionflags	@"SHF_NOTE_NV_TKINFO"
	.tkinfo
        /*0018*/ 	.word	0x00000002
        /*0030*/ 	.string	""
        /*0030*/ 	.string	"ptxas"
        /*0030*/ 	.string	"Cuda compilation tools, release 13.0, V13.0.88"
        /*0030*/ 	.string	"Build cuda_13.0.r13.0/compiler.36424714_0"
        /*0030*/ 	.string	"-arch sm_100 -m 64 "



//--------------------- .note.nv.cuinfo           --------------------------
	.section	.note.nv.cuinfo,"",@"SHT_NOTE"
	.sectionflags	@"SHF_NOTE_NV_CUINFO"
        /*0018*/ 	.short	0x0002
        /*001a*/ 	.short	0x0064
        /*001c*/ 	.short	0x0082
	.zero		2


//--------------------- .nv.info                  --------------------------
	.section	.nv.info,"",@"SHT_CUDA_INFO"
	.align	4


	//----- nvinfo : EIATTR_REGCOUNT
	.align		4
        /*0000*/ 	.byte	0x04, 0x2f
        /*0002*/ 	.short	(.L_1 - .L_0)
	.align		4
.L_0:
        /*0004*/ 	.word	index@(kvo_batch_f32)
        /*0008*/ 	.word	0x00000026


	//----- nvinfo : EIATTR_FRAME_SIZE
	.align		4
.L_1:
        /*000c*/ 	.byte	0x04, 0x11
        /*000e*/ 	.short	(.L_3 - .L_2)
	.align		4
.L_2:
        /*0010*/ 	.word	index@($__internal_1_$__cuda_sm20_div_rn_f64_full)
        /*0014*/ 	.word	0x00000000


	//----- nvinfo : EIATTR_FRAME_SIZE
	.align		4
.L_3:
        /*0018*/ 	.byte	0x04, 0x11
        /*001a*/ 	.short	(.L_5 - .L_4)
	.align		4
.L_4:
        /*001c*/ 	.word	index@(kvo_batch_f32)
        /*0020*/ 	.word	0x00000000


	//----- nvinfo : EIATTR_REGCOUNT
	.align		4
.L_5:
        /*0024*/ 	.byte	0x04, 0x2f
        /*0026*/ 	.short	(.L_7 - .L_6)
	.align		4
.L_6:
        /*0028*/ 	.word	index@(kvo_many_series_one_param_time_major_f32)
        /*002c*/ 	.word	0x00000030


	//----- nvinfo : EIATTR_FRAME_SIZE
	.align		4
.L_7:
        /*0030*/ 	.byte	0x04, 0x11
        /*0032*/ 	.short	(.L_9 - .L_8)
	.align		4
.L_8:
        /*0034*/ 	.word	index@($__internal_0_$__cuda_sm20_div_rn_f64_full)
        /*0038*/ 	.word	0x00000000


	//----- nvinfo : EIATTR_FRAME_SIZE
	.align		4
.L_9:
        /*003c*/ 	.byte	0x04, 0x11
        /*003e*/ 	.short	(.L_11 - .L_10)
	.align		4
.L_10:
        /*0040*/ 	.word	index@(kvo_many_series_one_param_time_major_f32)
        /*0044*/ 	.word	0x00000000


	//----- nvinfo : EIATTR_MIN_STACK_SIZE
	.align		4
.L_11:
        /*0048*/ 	.byte	0x04, 0x12
        /*004a*/ 	.short	(.L_13 - .L_12)
	.align		4
.L_12:
        /*004c*/ 	.word	index@(kvo_many_series_one_param_time_major_f32)
        /*0050*/ 	.word	0x00000000


	//----- nvinfo : EIATTR_MIN_STACK_SIZE
	.align		4
.L_13:
        /*0054*/ 	.byte	0x04, 0x12
        /*0056*/ 	.short	(.L_15 - .L_14)
	.align		4
.L_14:
        /*0058*/ 	.word	index@(kvo_batch_f32)
        /*005c*/ 	.word	0x00000000
.L_15:


//--------------------- .nv.compat                --------------------------
	.section	.nv.compat,"",@"SHT_CUDA_COMPAT_INFO"
	.align	4
        /*0000*/ 	.byte	0x02, 0x09, 0x00, 0x00, 0x02, 0x02, 0x01, 0x00, 0x02, 0x05, 0x05, 0x00, 0x03, 0x07, 0x01, 0x01
        /*0010*/ 	.byte	0x02, 0x03, 0x00, 0x00, 0x02, 0x06, 0x01, 0x00, 0x04, 0x0b, 0x08, 0x00, 0x01, 0x00, 0x00, 0x00
        /*0020*/ 	.byte	0x00, 0x00, 0x00, 0x00


//--------------------- .nv.info.kvo_many_series_one_param_time_major_f32 --------------------------
	.section	.nv.info.kvo_many_series_one_param_time_major_f32,"",@"SHT_CUDA_INFO"
	.sectionflags	@""
	.align	4


	//----- nvinfo : EIATTR_CUDA_API_VERSION
	.align		4
        /*0000*/ 	.byte	0x04, 0x37
        /*0002*/ 	.short	(.L_17 - .L_16)
.L_16:
        /*0004*/ 	.word	0x00000082


	//----- nvinfo : EIATTR_KPARAM_INFO
	.align		4
.L_17:
        /*0008*/ 	.byte	0x04, 0x17
        /*000a*/ 	.short	(.L_19 - .L_18)
.L_18:
        /*000c*/ 	.word	0x00000000
        /*0010*/ 	.short	0x0009
        /*0012*/ 	.short	0x0038
        /*0014*/ 	.byte	0x00, 0xf5, 0x21, 0x00


	//----- nvinfo : EIATTR_KPARAM_INFO
	.align		4
.L_19:
        /*0018*/ 	.byte	0x04, 0x17
        /*001a*/ 	.short	(.L_21 - .L_20)
.L_20:
        /*001c*/ 	.word	0x00000000
        /*0020*/ 	.short	0x0008
        /*0022*/ 	.short	0x0034
        /*0024*/ 	.byte	0x00, 0xf0, 0x11, 0x00


	//----- nvinfo : EIATTR_KPARAM_INFO
	.align		4
.L_21:
        /*0028*/ 	.byte	0x04, 0x17
        /*002a*/ 	.short	(.L_23 - .L_22)
.L_22:
        /*002c*/ 	.word	0x00000000
        /*0030*/ 	.short	0x0007
        /*0032*/ 	.short	0x0030
        /*0034*/ 	.byte	0x00, 0xf0, 0x11, 0x00


	//----- nvinfo : EIATTR_KPARAM_INFO
	.align		4
.L_23:
        /*0038*/ 	.byte	0x04, 0x17
        /*003a*/ 	.short	(.L_25 - .L_24)
.L_24:
        /*003c*/ 	.word	0x00000000
        /*0040*/ 	.short	0x0006
        /*0042*/ 	.short	0x002c
        /*0044*/ 	.byte	0x00, 0xf0, 0x11, 0x00


	//----- nvinfo : EIATTR_KPARAM_INFO
	.align		4
.L_25:
        /*0048*/ 	.byte	0x04, 0x17
        /*004a*/ 	.short	(.L_27 - .L_26)
.L_26:
        /*004c*/ 	.word	0x00000000
        /*0050*/ 	.short	0x0005
        /*0052*/ 	.short	0x0028
        /*0054*/ 	.byte	0x00, 0xf0, 0x11, 0x00


	//----- nvinfo : EIATTR_KPARAM_INFO
	.align		4
.L_27:
        /*0058*/ 	.byte	0x04, 0x17
        /*005a*/ 	.short	(.L_29 - .L_28)
.L_28:
        /*005c*/ 	.word	0x00000000
        /*0060*/ 	.short	0x0004
        /*0062*/ 	.short	0x0020
        /*0064*/ 	.byte	0x00, 0xf5, 0x21, 0x00


	//----- nvinfo : EIATTR_KPARAM_INFO
	.align		4
.L_29:
        /*0068*/ 	.byte	0x04, 0x17
        /*006a*/ 	.short	(.L_31 - .L_30)
.L_30:
        /*006c*/ 	.word	0x00000000
        /*0070*/ 	.short	0x0003
        /*0072*/ 	.short	0x0018
        /*0074*/ 	.byte	0x00, 0xf5, 0x21, 0x00


	//----- nvinfo : EIATTR_KPARAM_INFO
	.align		4
.L_31:
        /*0078*/ 	.byte	0x04, 0x17
        /*007a*/ 	.short	(.L_33 - .L_32)
.L_32:
        /*007c*/ 	.word	0x00000000
        /*0080*/ 	.short	0x0002
        /*0082*/ 	.short	0x0010
        /*0084*/ 	.byte	0x00, 0xf5, 0x21, 0x00


	//----- nvinfo : EIATTR_KPARAM_INFO
	.align		4
.L_33:
        /*0088*/ 	.byte	0x04, 0x17
        /*008a*/ 	.short	(.L_35 - .L_34)
.L_34:
        /*008c*/ 	.word	0x00000000
        /*0090*/ 	.short	0x0001
        /*0092*/ 	.short	0x0008
        /*0094*/ 	.byte	0x00, 0xf5, 0x21, 0x00


	//----- nvinfo : EIATTR_KPARAM_INFO
	.align		4
.L_35:
        /*0098*/ 	.byte	0x04, 0x17
        /*009a*/ 	.short	(.L_37 - .L_36)
.L_36:
        /*009c*/ 	.word	0x00000000
        /*00a0*/ 	.short	0x0000
        /*00a2*/ 	.short	0x0000
        /*00a4*/ 	.byte	0x00, 0xf5, 0x21, 0x00


	//----- nvinfo : EIATTR_SPARSE_MMA_MASK
	.align		4
.L_37:
        /*00a8*/ 	.byte	0x03, 0x50
        /*00aa*/ 	.short	0x0000


	//----- nvinfo : EIATTR_MAXREG_COUNT
	.align		4
        /*00ac*/ 	.byte	0x03, 0x1b
        /*00ae*/ 	.short	0x00ff


	//----- nvinfo : EIATTR_NUM_BARRIERS
	.align		4
        /*00b0*/ 	.byte	0x02, 0x4c
        /*00b2*/ 	.byte	0x01
	.zero		1


	//----- nvinfo : EIATTR_MERCURY_ISA_VERSION
	.align		4
        /*00b4*/ 	.byte	0x03, 0x5f
        /*00b6*/ 	.short	0x0101


	//----- nvinfo : EIATTR_VRC_CTA_INIT_COUNT
	.align		4
        /*00b8*/ 	.byte	0x02, 0x4a
	.zero		1
	.zero		1


	//----- nvinfo : EIATTR_EXIT_INSTR_OFFSETS
	.align		4
        /*00bc*/ 	.byte	0x04, 0x1c
        /*00be*/ 	.short	(.L_39 - .L_38)


	//   ....[0]....
.L_38:
        /*00c0*/ 	.word	0x00000070


	//   ....[1]....
        /*00c4*/ 	.word	0x00000120


	//   ....[2]....
        /*00c8*/ 	.word	0x000001c0


	//   ....[3]....
        /*00cc*/ 	.word	0x000002f0


	//   ....[4]....
        /*00d0*/ 	.word	0x00000a70


	//   ....[5]....
        /*00d4*/ 	.word	0x000010b0


	//   ....[6]....
        /*00d8*/ 	.word	0x00001ab0


	//----- nvinfo : EIATTR_CRS_STACK_SIZE
	.align		4
.L_39:
        /*00dc*/ 	.byte	0x04, 0x1e
        /*00de*/ 	.short	(.L_41 - .L_40)
.L_40:
        /*00e0*/ 	.word	0x00000000


	//----- nvinfo : EIATTR_CBANK_PARAM_SIZE
	.align		4
.L_41:
        /*00e4*/ 	.byte	0x03, 0x19
        /*00e6*/ 	.short	0x0040


	//----- nvinfo : EIATTR_PARAM_CBANK
	.align		4
        /*00e8*/ 	.byte	0x04, 0x0a
        /*00ea*/ 	.short	(.L_43 - .L_42)
	.align		4
.L_42:
        /*00ec*/ 	.word	index@(.nv.constant0.kvo_many_series_one_param_time_major_f32)
        /*00f0*/ 	.short	0x0380
        /*00f2*/ 	.short	0x0040


	//----- nvinfo : EIATTR_SW_WAR
	.align		4
.L_43:
        /*00f4*/ 	.byte	0x04, 0x36
        /*00f6*/ 	.short	(.L_45 - .L_44)
.L_44:
        /*00f8*/ 	.word	0x00000008
.L_45:


//--------------------- .nv.info.kvo_batch_f32    --------------------------
	.section	.nv.info.kvo_batch_f32,"",@"SHT_CUDA_INFO"
	.sectionflags	@""
	.align	4


	//----- nvinfo : EIATTR_CUDA_API_VERSION
	.align		4
        /*0000*/ 	.byte	0x04, 0x37
        /*0002*/ 	.short	(.L_47 - .L_46)
.L_46:
        /*0004*/ 	.word	0x00000082


	//----- nvinfo : EIATTR_KPARAM_INFO
	.align		4
.L_47:
        /*0008*/ 	.byte	0x04, 0x17
        /*000a*/ 	.short	(.L_49 - .L_48)
.L_48:
        /*000c*/ 	.word	0x00000000
        /*0010*/ 	.short	0x0006
        /*0012*/ 	.short	0x0028
        /*0014*/ 	.byte	0x00, 0xf5, 0x21, 0x00


	//----- nvinfo : EIATTR_KPARAM_INFO
	.align		4
.L_49:
        /*0018*/ 	.byte	0x04, 0x17
        /*001a*/ 	.short	(.L_51 - .L_50)
.L_50:
        /*001c*/ 	.word	0x00000000
        /*0020*/ 	.short	0x0005
        /*0022*/ 	.short	0x0020
        /*0024*/ 	.byte	0x00, 0xf0, 0x11, 0x00


	//----- nvinfo : EIATTR_KPARAM_INFO
	.align		4
.L_51:
        /*0028*/ 	.byte	0x04, 0x17
        /*002a*/ 	.short	(.L_53 - .L_52)
.L_52:
        /*002c*/ 	.word	0x00000000
        /*0030*/ 	.short	0x0004
        /*0032*/ 	.short	0x0018
        /*0034*/ 	.byte	0x00, 0xf5, 0x21, 0x00


	//----- nvinfo : EIATTR_KPARAM_INFO
	.align		4
.L_53:
        /*0038*/ 	.byte	0x04, 0x17
        /*003a*/ 	.short	(.L_55 - .L_54)
.L_54:
        /*003c*/ 	.word	0x00000000
        /*0040*/ 	.short	0x0003
        /*0042*/ 	.short	0x0010
        /*0044*/ 	.byte	0x00, 0xf5, 0x21, 0x00


	//----- nvinfo : EIATTR_KPARAM_INFO
	.align		4
.L_55:
        /*0048*/ 	.byte	0x04, 0x17
        /*004a*/ 	.short	(.L_57 - .L_56)
.L_56:
        /*004c*/ 	.word	0x00000000
        /*0050*/ 	.short	0x0002
        /*0052*/ 	.short	0x000c
        /*0054*/ 	.byte	0x00, 0xf0, 0x11, 0x00


	//----- nvinfo : EIATTR_KPARAM_INFO
	.align		4
.L_57:
        /*0058*/ 	.byte	0x04, 0x17
        /*005a*/ 	.short	(.L_59 - .L_58)
.L_58:
        /*005c*/ 	.word	0x00000000
        /*0060*/ 	.short	0x0001
        /*0062*/ 	.short	0x0008
        /*0064*/ 	.byte	0x00, 0xf0, 0x11, 0x00


	//----- nvinfo : EIATTR_KPARAM_INFO
	.align		4
.L_59:
        /*0068*/ 	.byte	0x04, 0x17
        /*006a*/ 	.short	(.L_61 - .L_60)
.L_60:
        /*006c*/ 	.word	0x00000000
        /*0070*/ 	.short	0x0000
        /*0072*/ 	.short	0x0000
        /*0074*/ 	.byte	0x00, 0xf5, 0x21, 0x00


	//----- nvinfo : EIATTR_SPARSE_MMA_MASK
	.align		4
.L_61:
        /*0078*/ 	.byte	0x03, 0x50
        /*007a*/ 	.short	0x0000


	//----- nvinfo : EIATTR_MAXREG_COUNT
	.align		4
        /*007c*/ 	.byte	0x03, 0x1b
        /*007e*/ 	.short	0x00ff


	//----- nvinfo : EIATTR_NUM_BARRIERS
	.align		4
        /*0080*/ 	.byte	0x02, 0x4c
        /*0082*/ 	.byte	0x01
	.zero		1


	//----- nvinfo : EIATTR_MERCURY_ISA_VERSION
	.align		4
        /*0084*/ 	.byte	0x03, 0x5f
        /*0086*/ 	.short	0x0101


	//----- nvinfo : EIATTR_VRC_CTA_INIT_COUNT
	.align		4
        /*0088*/ 	.byte	0x02, 0x4a
	.zero		1
	.zero		1


	//----- nvinfo : EIATTR_EXIT_INSTR_OFFSETS
	.align		4
        /*008c*/ 	.byte	0x04, 0x1c
        /*008e*/ 	.short	(.L_63 - .L_62)


	//   ....[0]....
.L_62:
        /*0090*/ 	.word	0x00000040


	//   ....[1]....
        /*0094*/ 	.word	0x000000e0


	//   ....[2]....
        /*0098*/ 	.word	0x00000250


	//   ....[3]....
        /*009c*/ 	.word	0x000005a0


	//   ....[4]....
        /*00a0*/ 	.word	0x00000c10


	//   ....[5]....
        /*00a4*/ 	.word	0x00000ef0


	//   ....[6]....
        /*00a8*/ 	.word	0x000010b0


	//   ....[7]....
        /*00ac*/ 	.word	0x00001190


	//----- nvinfo : EIATTR_CRS_STACK_SIZE
	.align		4
.L_63:
        /*00b0*/ 	.byte	0x04, 0x1e
        /*00b2*/ 	.short	(.L_65 - .L_64)
.L_64:
        /*00b4*/ 	.word	0x00000000


	//----- nvinfo : EIATTR_CBANK_PARAM_SIZE
	.align		4
.L_65:
        /*00b8*/ 	.byte	0x03, 0x19
        /*00ba*/ 	.short	0x0030


	//----- nvinfo : EIATTR_PARAM_CBANK
	.align		4
        /*00bc*/ 	.byte	0x04, 0x0a
        /*00be*/ 	.short	(.L_67 - .L_66)
	.align		4
.L_66:
        /*00c0*/ 	.word	index@(.nv.constant0.kvo_batch_f32)
        /*00c4*/ 	.short	0x0380
        /*00c6*/ 	.short	0x0030


	//----- nvinfo : EIATTR_SW_WAR
	.align		4
.L_67:
        /*00c8*/ 	.byte	0x04, 0x36
        /*00ca*/ 	.short	(.L_69 - .L_68)
.L_68:
        /*00cc*/ 	.word	0x00000008
.L_69:


//--------------------- .nv.callgraph             --------------------------
	.section	.nv.callgraph,"",@"SHT_CUDA_CALLGRAPH"
	.align	4
	.sectionentsize	8
	.align		4
        /*0000*/ 	.word	0x00000000
	.align		4
        /*0004*/ 	.word	0xffffffff
	.align		4
        /*0008*/ 	.word	0x00000000
	.align		4
        /*000c*/ 	.word	0xfffffffe
	.align		4
        /*0010*/ 	.word	0x00000000
	.align		4
        /*0014*/ 	.word	0xfffffffd
	.align		4
        /*0018*/ 	.word	0x00000000
	.align		4
        /*001c*/ 	.word	0xfffffffc


//--------------------- .text.kvo_many_series_one_param_time_major_f32 --------------------------
	.section	.text.kvo_many_series_one_param_time_major_f32,"ax",@progbits
	.align	128
        .global         kvo_many_series_one_param_time_major_f32
        .type           kvo_many_series_one_param_time_major_f32,@function
        .size           kvo_many_series_one_param_time_major_f32,(.L_x_38 - kvo_many_series_one_param_time_major_f32)
        .other          kvo_many_series_one_param_time_major_f32,@"STO_CUDA_ENTRY STV_DEFAULT"
kvo_many_series_one_param_time_major_f32:
.text.kvo_many_series_one_param_time_major_f32:
[----:B------:R-:W-:Y:S01]  /*0000*/  LDC R1, c[0x0][0x37c] ;  /* 0x0000df00ff017b82 */ /* 0x000fe20000000800 */
[----:B------:R-:W0:Y:S07]  /*0010*/  S2R R0, SR_TID.Y ;  /* 0x0000000000007919 */ /* 0x000e2e0000002200 */
[----:B------:R-:W0:Y:S01]  /*0020*/  S2UR UR4, SR_CTAID.Y ;  /* 0x00000000000479c3 */ /* 0x000e220000002600 */
[----:B------:R-:W1:Y:S07]  /*0030*/  LDCU UR5, c[0x0][0x3a8] ;  /* 0x00007500ff0577ac */ /* 0x000e6e0008000800 */
[----:B------:R-:W0:Y:S02]  /*0040*/  LDC R11, c[0x0][0x364] ;  /* 0x0000d900ff0b7b82 */ /* 0x000e240000000800 */
[----:B0-----:R-:W-:-:S05]  /*0050*/  IMAD R11, R11, UR4, R0 ;  /* 0x000000040b0b7c24 */ /* 0x001fca000f8e0200 */
[----:B-1----:R-:W-:-:S13]  /*0060*/  ISETP.GE.AND P0, PT, R11, UR5, PT ;  /* 0x000000050b007c0c */ /* 0x002fda000bf06270 */
[----:B------:R-:W-:Y:S05]  /*0070*/  @P0 EXIT ;  /* 0x000000000000094d */ /* 0x000fea0003800000 */
[----:B------:R-:W0:Y:S01]  /*0080*/  LDC.64 R8, c[0x0][0x3a0] ;  /* 0x0000e800ff087b82 */ /* 0x000e220000000a00 */
[----:B------:R-:W1:Y:S01]  /*0090*/  LDCU.64 UR6, c[0x0][0x358] ;  /* 0x00006b00ff0677ac */ /* 0x000e620008000a00 */
[----:B------:R-:W2:Y:S01]  /*00a0*/  LDCU UR4, c[0x0][0x3ac] ;  /* 0x00007580ff0477ac */ /* 0x000ea20008000800 */
[----:B0-----:R-:W-:-:S06]  /*00b0*/  IMAD.WIDE.U32 R8, R11, 0x4, R8 ;  /* 0x000000040b087825 */ /* 0x001fcc00078e0008 */
[----:B-1----:R-:W2:Y:S02]  /*00c0*/  LDG.E.CONSTANT R8, desc[UR6][R8.64] ;  /* 0x0000000608087981 */ /* 0x002ea4000c1e9900 */
[C---:B--2---:R-:W-:Y:S02]  /*00d0*/  ISETP.GE.AND P0, PT, R8.reuse, UR4, PT ;  /* 0x0000000408007c0c */ /* 0x044fe4000bf06270 */
[----:B------:R-:W-:-:S13]  /*00e0*/  ISETP.GT.AND P1, PT, R8, -0x1, PT ;  /* 0xffffffff0800780c */ /* 0x000fda0003f24270 */
[----:B------:R-:W-:Y:S05]  /*00f0*/  @!P0 BRA P1, `(.L_x_0) ;  /* 0x0000000000348947 */ /* 0x000fea0000800000 */
[----:B------:R-:W0:Y:S02]  /*0100*/  S2R R0, SR_TID.X ;  /* 0x0000000000007919 */ /* 0x000e240000002100 */
[----:B0-----:R-:W-:-:S13]  /*0110*/  ISETP.GE.AND P0, PT, R0, UR4, PT ;  /* 0x0000000400007c0c */ /* 0x001fda000bf06270 */
[----:B------:R-:W-:Y:S05]  /*0120*/  @P0 EXIT ;  /* 0x000000000000094d */ /* 0x000fea0003800000 */
[----:B------:R-:W0:Y:S01]  /*0130*/  LDC R7, c[0x0][0x360] ;  /* 0x0000d800ff077b82 */ /* 0x000e220000000800 */
[----:B------:R-:W-:-:S07]  /*0140*/  IMAD.MOV.U32 R9, RZ, RZ, 0x7fffffff ;  /* 0x7fffffffff097424 */ /* 0x000fce00078e00ff */
[----:B------:R-:W1:Y:S02]  /*0150*/  LDC.64 R4, c[0x0][0x3b8] ;  /* 0x0000ee00ff047b82 */ /* 0x000e640000000a00 */
.L_x_1:
[----:B--2---:R-:W-:Y:S02]  /*0160*/  IMAD R3, R0, UR5, R11 ;  /* 0x0000000500037c24 */ /* 0x004fe4000f8e020b */
[----:B0-----:R-:W-:Y:S02]  /*0170*/  IMAD.IADD R0, R7, 0x1, R0 ;  /* 0x0000000107007824 */ /* 0x001fe400078e0200 */
[----:B-1----:R-:W-:-:S03]  /*0180*/  IMAD.WIDE R2, R3, 0x4, R4 ;  /* 0x0000000403027825 */ /* 0x002fc600078e0204 */
[----:B------:R-:W-:Y:S02]  /*0190*/  ISETP.GE.AND P0, PT, R0, UR4, PT ;  /* 0x0000000400007c0c */ /* 0x000fe4000bf06270 */
[----:B------:R2:W-:Y:S11]  /*01a0*/  STG.E desc[UR6][R2.64], R9 ;  /* 0x0000000902007986 */ /* 0x0005f6000c101906 */
[----:B------:R-:W-:Y:S05]  /*01b0*/  @!P0 BRA `(.L_x_1) ;  /* 0xfffffffc00e88947 */ /* 0x000fea000383ffff */
[----:B------:R-:W-:Y:S05]  /*01c0*/  EXIT ;  /* 0x000000000000794d */ /* 0x000fea0003800000 */
.L_x_0:
[----:B------:R-:W0:Y:S01]  /*01d0*/  S2R R6, SR_TID.X ;  /* 0x0000000000067919 */ /* 0x000e220000002100 */
[----:B------:R-:W-:-:S05]  /*01e0*/  VIADD R2, R8, 0x1 ;  /* 0x0000000108027836 */ /* 0x000fca0000000000 */
[C---:B------:R-:W-:Y:S02]  /*01f0*/  VIMNMX R0, PT, PT, R2.reuse, UR4, PT ;  /* 0x0000000402007c48 */ /* 0x040fe4000bfe0100 */
[----:B------:R-:W-:Y:S02]  /*0200*/  ISETP.GE.AND P0, PT, R2, UR4, PT ;  /* 0x0000000402007c0c */ /* 0x000fe4000bf06270 */
[C---:B0-----:R-:W-:Y:S02]  /*0210*/  ISETP.GE.AND P1, PT, R6.reuse, R0, PT ;  /* 0x000000000600720c */ /* 0x041fe40003f26270 */
[----:B------:R-:W-:-:S11]  /*0220*/  ISETP.NE.OR P0, PT, R6, RZ, P0 ;  /* 0x000000ff0600720c */ /* 0x000fd60000705670 */
[----:B------:R-:W-:Y:S05]  /*0230*/  @P1 BRA `(.L_x_2) ;  /* 0x0000000000241947 */ /* 0x000fea0003800000 */
[----:B------:R-:W0:Y:S01]  /*0240*/  LDC R7, c[0x0][0x360] ;  /* 0x0000d800ff077b82 */ /* 0x000e220000000800 */
[----:B------:R-:W-:-:S07]  /*0250*/  IMAD.MOV.U32 R9, RZ, RZ, 0x7fffffff ;  /* 0x7fffffffff097424 */ /* 0x000fce00078e00ff */
[----:B------:R-:W1:Y:S02]  /*0260*/  LDC.64 R4, c[0x0][0x3b8] ;  /* 0x0000ee00ff047b82 */ /* 0x000e640000000a00 */
.L_x_3:
[----:B--2---:R-:W-:Y:S02]  /*0270*/  IMAD R3, R6, UR5, R11 ;  /* 0x0000000506037c24 */ /* 0x004fe4000f8e020b */
[----:B0-----:R-:W-:Y:S02]  /*0280*/  IMAD.IADD R6, R7, 0x1, R6 ;  /* 0x0000000107067824 */ /* 0x001fe400078e0206 */
[----:B-1----:R-:W-:-:S03]  /*0290*/  IMAD.WIDE R2, R3, 0x4, R4 ;  /* 0x0000000403027825 */ /* 0x002fc600078e0204 */
[----:B------:R-:W-:Y:S02]  /*02a0*/  ISETP.GE.AND P1, PT, R6, R0, PT ;  /* 0x000000000600720c */ /* 0x000fe40003f26270 */
[----:B------:R2:W-:Y:S11]  /*02b0*/  STG.E desc[UR6][R2.64], R9 ;  /* 0x0000000902007986 */ /* 0x0005f6000c101906 */
[----:B------:R-:W-:Y:S05]  /*02c0*/  @!P1 BRA `(.L_x_3) ;  /* 0xfffffffc00e89947 */ /* 0x000fea000383ffff */
.L_x_2:
[----:B------:R-:W-:Y:S05]  /*02d0*/  WARPSYNC.ALL ;  /* 0x0000000000007948 */ /* 0x000fea0003800000 */
[----:B------:R-:W-:Y:S06]  /*02e0*/  BAR.SYNC.DEFER_BLOCKING 0x0 ;  /* 0x0000000000007b1d */ /* 0x000fec0000010000 */
[----:B------:R-:W-:Y:S05]  /*02f0*/  @P0 EXIT ;  /* 0x000000000000094d */ /* 0x000fea0003800000 */
[----:B------:R-:W0:Y:S01]  /*0300*/  LDCU UR4, c[0x0][0x3b0] ;  /* 0x00007600ff0477ac */ /* 0x000e220008000800 */
[----:B--2---:R-:W-:Y:S01]  /*0310*/  HFMA2 R2, -RZ, RZ, 0, 5.9604644775390625e-08 ;  /* 0x00000001ff027431 */ /* 0x004fe200000001ff */
[----:B0-----:R-:W-:-:S09]  /*0320*/  UIADD3 UR4, UPT, UPT, UR4, 0x1, URZ ;  /* 0x0000000104047890 */ /* 0x001fd2000fffe0ff */
[----:B------:R-:W0:Y:S08]  /*0330*/  I2F.F64 R28, UR4 ;  /* 0x00000004001c7d12 */ /* 0x000e300008201c00 */
[----:B0-----:R-:W0:Y:S02]  /*0340*/  MUFU.RCP64H R3, R29 ;  /* 0x0000001d00037308 */ /* 0x001e240000001800 */
[----:B0-----:R-:W-:-:S08]  /*0350*/  DFMA R4, -R28, R2, 1 ;  /* 0x3ff000001c04742b */ /* 0x001fd00000000102 */
[----:B------:R-:W-:-:S08]  /*0360*/  DFMA R4, R4, R4, R4 ;  /* 0x000000040404722b */ /* 0x000fd00000000004 */
[----:B------:R-:W-:-:S08]  /*0370*/  DFMA R4, R2, R4, R2 ;  /* 0x000000040204722b */ /* 0x000fd00000000002 */
[----:B------:R-:W-:-:S08]  /*0380*/  DFMA R2, -R28, R4, 1 ;  /* 0x3ff000001c02742b */ /* 0x000fd00000000104 */
[----:B------:R-:W-:-:S08]  /*0390*/  DFMA R2, R4, R2, R4 ;  /* 0x000000020402722b */ /* 0x000fd00000000004 */
[----:B------:R-:W-:-:S08]  /*03a0*/  DMUL R4, R2, 2 ;  /* 0x4000000002047828 */ /* 0x000fd00000000000 */
[----:B------:R-:W-:-:S08]  /*03b0*/  DFMA R6, -R28, R4, 2 ;  /* 0x400000001c06742b */ /* 0x000fd00000000104 */
[----:B------:R-:W-:-:S10]  /*03c0*/  DFMA R4, R2, R6, R4 ;  /* 0x000000060204722b */ /* 0x000fd40000000004 */
[----:B------:R-:W-:-:S05]  /*03d0*/  FFMA R0, RZ, R29, R5 ;  /* 0x0000001dff007223 */ /* 0x000fca0000000005 */
[----:B------:R-:W-:-:S13]  /*03e0*/  FSETP.GT.AND P0, PT, |R0|, 1.469367938527859385e-39, PT ;  /* 0x001000000000780b */ /* 0x000fda0003f04200 */
[----:B------:R-:W-:Y:S05]  /*03f0*/  @P0 BRA `(.L_x_4) ;  /* 0x0000000000180947 */ /* 0x000fea0003800000 */
[----:B------:R-:W-:Y:S01]  /*0400*/  IMAD.MOV.U32 R24, RZ, RZ, RZ ;  /* 0x000000ffff187224 */ /* 0x000fe200078e00ff */
[----:B------:R-:W-:Y:S01]  /*0410*/  MOV R0, 0x440 ;  /* 0x0000044000007802 */ /* 0x000fe20000000f00 */
[----:B------:R-:W-:-:S07]  /*0420*/  IMAD.MOV.U32 R25, RZ, RZ, 0x40000000 ;  /* 0x40000000ff197424 */ /* 0x000fce00078e00ff */
[----:B------:R-:W-:Y:S05]  /*0430*/  CALL.REL.NOINC `($__internal_0_$__cuda_sm20_div_rn_f64_full) ;  /* 0x0000001400a07944 */ /* 0x000fea0003c00000 */
[----:B------:R-:W-:Y:S02]  /*0440*/  IMAD.MOV.U32 R4, RZ, RZ, R10 ;  /* 0x000000ffff047224 */ /* 0x000fe400078e000a */
[----:B------:R-:W-:-:S07]  /*0450*/  IMAD.MOV.U32 R5, RZ, RZ, R9 ;  /* 0x000000ffff057224 */ /* 0x000fce00078e0009 */
.L_x_4:
[----:B------:R-:W0:Y:S01]  /*0460*/  LDCU UR4, c[0x0][0x3b4] ;  /* 0x00007680ff0477ac */ /* 0x000e220008000800 */
[----:B------:R-:W-:Y:S01]  /*0470*/  IMAD.MOV.U32 R2, RZ, RZ, 0x1 ;  /* 0x00000001ff027424 */ /* 0x000fe200078e00ff */
        /* <DEDUP_REMOVED lines=14> */
[----:B------:R-:W-:Y:S01]  /*0560*/  MOV R24, RZ ;  /* 0x000000ff00187202 */ /* 0x000fe20000000f00 */
[----:B------:R-:W-:Y:S01]  /*0570*/  IMAD.MOV.U32 R25, RZ, RZ, 0x40000000 ;  /* 0x40000000ff197424 */ /* 0x000fe200078e00ff */
[----:B------:R-:W-:-:S07]  /*0580*/  MOV R0, 0x5a0 ;  /* 0x000005a000007802 */ /* 0x000fce0000000f00 */
[----:B------:R-:W-:Y:S05]  /*0590*/  CALL.REL.NOINC `($__internal_0_$__cuda_sm20_div_rn_f64_full) ;  /* 0x0000001400487944 */ /* 0x000fea0003c00000 */
[----:B------:R-:W-:Y:S02]  /*05a0*/  IMAD.MOV.U32 R2, RZ, RZ, R10 ;  /* 0x000000ffff027224 */ /* 0x000fe400078e000a */
[----:B------:R-:W-:-:S07]  /*05b0*/  IMAD.MOV.U32 R3, RZ, RZ, R9 ;  /* 0x000000ffff037224 */ /* 0x000fce00078e0009 */
.L_x_5:
[----:B------:R-:W0:Y:S01]  /*05c0*/  LDCU UR4, c[0x0][0x3a8] ;  /* 0x00007500ff0477ac */ /* 0x000e220008000800 */
[----:B------:R-:W1:Y:S08]  /*05d0*/  LDC.64 R26, c[0x0][0x380] ;  /* 0x0000e000ff1a7b82 */ /* 0x000e700000000a00 */
[----:B------:R-:W2:Y:S08]  /*05e0*/  LDC.64 R28, c[0x0][0x388] ;  /* 0x0000e200ff1c7b82 */ /* 0x000eb00000000a00 */
[----:B------:R-:W3:Y:S01]  /*05f0*/  LDC.64 R12, c[0x0][0x390] ;  /* 0x0000e400ff0c7b82 */ /* 0x000ee20000000a00 */
[----:B0-----:R-:W-:-:S04]  /*0600*/  IMAD R23, R8, UR4, R11 ;  /* 0x0000000408177c24 */ /* 0x001fc8000f8e020b */
[C---:B------:R-:W-:Y:S02]  /*0610*/  VIADD R7, R23.reuse, UR4 ;  /* 0x0000000417077c36 */ /* 0x040fe40008000000 */
[----:B-1----:R-:W-:-:S04]  /*0620*/  IMAD.WIDE.U32 R14, R23, 0x4, R26 ;  /* 0x00000004170e7825 */ /* 0x002fc800078e001a */
[----:B------:R-:W-:Y:S01]  /*0630*/  IMAD.WIDE.U32 R26, R7, 0x4, R26 ;  /* 0x00000004071a7825 */ /* 0x000fe200078e001a */
[----:B------:R-:W4:Y:S03]  /*0640*/  LDG.E.CONSTANT R0, desc[UR6][R14.64] ;  /* 0x000000060e007981 */ /* 0x000f26000c1e9900 */
[--C-:B--2---:R-:W-:Y:S01]  /*0650*/  IMAD.WIDE.U32 R20, R23, 0x4, R28.reuse ;  /* 0x0000000417147825 */ /* 0x104fe200078e001c */
[----:B------:R-:W2:Y:S03]  /*0660*/  LDG.E.CONSTANT R9, desc[UR6][R26.64] ;  /* 0x000000061a097981 */ /* 0x000ea6000c1e9900 */
[C---:B------:R-:W-:Y:S01]  /*0670*/  IMAD.WIDE.U32 R28, R7.reuse, 0x4, R28 ;  /* 0x00000004071c7825 */ /* 0x040fe200078e001c */
[----:B------:R-:W5:Y:S03]  /*0680*/  LDG.E.CONSTANT R18, desc[UR6][R20.64] ;  /* 0x0000000614127981 */ /* 0x000f66000c1e9900 */
[--C-:B---3--:R-:W-:Y:S01]  /*0690*/  IMAD.WIDE.U32 R30, R7, 0x4, R12.reuse ;  /* 0x00000004071e7825 */ /* 0x108fe200078e000c */
[----:B------:R-:W3:Y:S03]  /*06a0*/  LDG.E.CONSTANT R10, desc[UR6][R28.64] ;  /* 0x000000061c0a7981 */ /* 0x000ee6000c1e9900 */
[----:B------:R-:W-:-:S02]  /*06b0*/  IMAD.WIDE.U32 R22, R23, 0x4, R12 ;  /* 0x0000000417167825 */ /* 0x000fc400078e000c */
[----:B------:R-:W3:Y:S01]  /*06c0*/  LDG.E.CONSTANT R30, desc[UR6][R30.64] ;  /* 0x000000061e1e7981 */ /* 0x000ee2000c1e9900 */
[----:B------:R-:W0:Y:S03]  /*06d0*/  LDC.64 R12, c[0x0][0x398] ;  /* 0x0000e600ff0c7b82 */ /* 0x000e260000000a00 */
[----:B------:R-:W3:Y:S01]  /*06e0*/  LDG.E.CONSTANT R6, desc[UR6][R22.64] ;  /* 0x0000000616067981 */ /* 0x000ee2000c1e9900 */
[----:B0-----:R-:W-:-:S06]  /*06f0*/  IMAD.WIDE.U32 R12, R7, 0x4, R12 ;  /* 0x00000004070c7825 */ /* 0x001fcc00078e000c */
[----:B------:R-:W3:Y:S01]  /*0700*/  LDG.E.CONSTANT R12, desc[UR6][R12.64] ;  /* 0x000000060c0c7981 */ /* 0x000ee2000c1e9900 */
[----:B------:R-:W-:Y:S01]  /*0710*/  BSSY.RECONVERGENT B0, `(.L_x_6) ;  /* 0x0000029000007945 */ /* 0x000fe20003800200 */
[----:B----4-:R-:W-:Y:S08]  /*0720*/  F2F.F64.F32 R16, R0 ;  /* 0x0000000000107310 */ /* 0x010ff00000201800 */
[----:B-----5:R-:W0:Y:S08]  /*0730*/  F2F.F64.F32 R18, R18 ;  /* 0x0000001200127310 */ /* 0x020e300000201800 */
[----:B--2---:R-:W-:Y:S08]  /*0740*/  F2F.F64.F32 R24, R9 ;  /* 0x0000000900187310 */ /* 0x004ff00000201800 */
[----:B---3--:R-:W1:Y:S01]  /*0750*/  F2F.F64.F32 R26, R10 ;  /* 0x0000000a001a7310 */ /* 0x008e620000201800 */
[----:B0-----:R-:W-:-:S07]  /*0760*/  DADD R14, R16, R18 ;  /* 0x00000000100e7229 */ /* 0x001fce0000000012 */
[----:B------:R-:W0:Y:S08]  /*0770*/  F2F.F64.F32 R20, R6 ;  /* 0x0000000600147310 */ /* 0x000e300000201800 */
[----:B------:R-:W2:Y:S01]  /*0780*/  F2F.F64.F32 R22, R30 ;  /* 0x0000001e00167310 */ /* 0x000ea20000201800 */
[----:B-1----:R-:W-:Y:S02]  /*0790*/  DADD R28, R24, R26 ;  /* 0x00000000181c7229 */ /* 0x002fe4000000001a */
[----:B------:R-:W-:-:S02]  /*07a0*/  DADD R16, R16, -R18 ;  /* 0x0000000010107229 */ /* 0x000fc40000000812 */
[----:B0-----:R-:W-:-:S04]  /*07b0*/  DADD R14, R14, R20 ;  /* 0x000000000e0e7229 */ /* 0x001fc80000000014 */
[----:B--2---:R-:W-:Y:S02]  /*07c0*/  DADD R22, R22, R28 ;  /* 0x0000000016167229 */ /* 0x004fe4000000001c */
[----:B------:R-:W-:-:S06]  /*07d0*/  DADD R24, R24, -R26 ;  /* 0x0000000018187229 */ /* 0x000fcc000000081a */
[----:B------:R-:W-:-:S06]  /*07e0*/  DSETP.NE.AND P0, PT, R22, R14, PT ;  /* 0x0000000e1600722a */ /* 0x000fcc0003f05000 */
[----:B------:R-:W-:Y:S02]  /*07f0*/  FSEL R28, R16, RZ, P0 ;  /* 0x000000ff101c7208 */ /* 0x000fe40000000000 */
[----:B------:R-:W-:-:S06]  /*0800*/  FSEL R29, R17, RZ, P0 ;  /* 0x000000ff111d7208 */ /* 0x000fcc0000000000 */
[----:B------:R-:W-:-:S06]  /*0810*/  DADD R28, R24, R28 ;  /* 0x00000000181c7229 */ /* 0x000fcc000000001c */
[----:B------:R-:W0:Y:S01]  /*0820*/  MUFU.RCP64H R17, R29 ;  /* 0x0000001d00117308 */ /* 0x000e220000001800 */
[----:B------:R-:W-:-:S06]  /*0830*/  IMAD.MOV.U32 R16, RZ, RZ, 0x1 ;  /* 0x00000001ff107424 */ /* 0x000fcc00078e00ff */
[----:B0-----:R-:W-:-:S08]  /*0840*/  DFMA R18, -R28, R16, 1 ;  /* 0x3ff000001c12742b */ /* 0x001fd00000000110 */
[----:B------:R-:W-:-:S08]  /*0850*/  DFMA R18, R18, R18, R18 ;  /* 0x000000121212722b */ /* 0x000fd00000000012 */
[----:B------:R-:W-:-:S08]  /*0860*/  DFMA R18, R16, R18, R16 ;  /* 0x000000121012722b */ /* 0x000fd00000000010 */
[----:B------:R-:W-:-:S08]  /*0870*/  DFMA R16, -R28, R18, 1 ;  /* 0x3ff000001c10742b */ /* 0x000fd00000000112 */
[----:B------:R-:W-:-:S08]  /*0880*/  DFMA R16, R18, R16, R18 ;  /* 0x000000101210722b */ /* 0x000fd00000000012 */
[----:B------:R-:W-:-:S08]  /*0890*/  DMUL R18, R24, R16 ;  /* 0x0000001018127228 */ /* 0x000fd00000000000 */
[----:B------:R-:W-:-:S08]  /*08a0*/  DFMA R20, -R28, R18, R24 ;  /* 0x000000121c14722b */ /* 0x000fd00000000118 */
[----:B------:R-:W-:Y:S01]  /*08b0*/  DFMA R16, R16, R20, R18 ;  /* 0x000000141010722b */ /* 0x000fe20000000012 */
[----:B------:R-:W-:Y:S01]  /*08c0*/  FSETP.GEU.AND P2, PT, |R25|, 6.5827683646048100446e-37, PT ;  /* 0x036000001900780b */ /* 0x000fe20003f4e200 */
[----:B------:R-:W0:Y:S08]  /*08d0*/  F2F.F64.F32 R12, R12 ;  /* 0x0000000c000c7310 */ /* 0x000e300000201800 */
[----:B------:R-:W-:-:S05]  /*08e0*/  FFMA R0, RZ, R29, R17 ;  /* 0x0000001dff007223 */ /* 0x000fca0000000011 */
[----:B------:R-:W-:Y:S01]  /*08f0*/  FSETP.GT.AND P0, PT, |R0|, 1.469367938527859385e-39, PT ;  /* 0x001000000000780b */ /* 0x000fe20003f04200 */
[----:B------:R-:W-:Y:S01]  /*0900*/  DSETP.GT.AND P1, PT, R22, R14, PT ;  /* 0x0000000e1600722a */ /* 0x000fe20003f24000 */
[----:B------:R-:W-:Y:S01]  /*0910*/  MOV R20, R24 ;  /* 0x0000001800147202 */ /* 0x000fe20000000f00 */
[----:B------:R-:W-:Y:S02]  /*0920*/  IMAD.MOV.U32 R21, RZ, RZ, R25 ;  /* 0x000000ffff157224 */ /* 0x000fe400078e0019 */
[----:B------:R-:W-:Y:S02]  /*0930*/  IMAD.MOV.U32 R18, RZ, RZ, R28 ;  /* 0x000000ffff127224 */ /* 0x000fe400078e001c */
[----:B------:R-:W-:-:S06]  /*0940*/  IMAD.MOV.U32 R19, RZ, RZ, R29 ;  /* 0x000000ffff137224 */ /* 0x000fcc00078e001d */
[----:B0-----:R-:W-:Y:S05]  /*0950*/  @P0 BRA P2, `(.L_x_7) ;  /* 0x0000000000100947 */ /* 0x001fea0001000000 */
[----:B------:R-:W-:-:S07]  /*0960*/  MOV R0, 0x980 ;  /* 0x0000098000007802 */ /* 0x000fce0000000f00 */
[----:B------:R-:W-:Y:S05]  /*0970*/  CALL.REL.NOINC `($__internal_0_$__cuda_sm20_div_rn_f64_full) ;  /* 0x0000001000507944 */ /* 0x000fea0003c00000 */
[----:B------:R-:W-:Y:S02]  /*0980*/  IMAD.MOV.U32 R16, RZ, RZ, R10 ;  /* 0x000000ffff107224 */ /* 0x000fe400078e000a */
[----:B------:R-:W-:-:S07]  /*0990*/  IMAD.MOV.U32 R17, RZ, RZ, R9 ;  /* 0x000000ffff117224 */ /* 0x000fce00078e0009 */
.L_x_7:
[----:B------:R-:W-:Y:S05]  /*09a0*/  BSYNC.RECONVERGENT B0 ;  /* 0x0000000000007941 */ /* 0x000fea0003800200 */
.L_x_6:
[----:B------:R-:W0:Y:S01]  /*09b0*/  LDCU UR4, c[0x0][0x3ac] ;  /* 0x00007580ff0477ac */ /* 0x000e220008000800 */
[----:B------:R-:W-:Y:S01]  /*09c0*/  MOV R24, 0x0 ;  /* 0x0000000000187802 */ /* 0x000fe20000000f00 */
[----:B------:R-:W-:Y:S01]  /*09d0*/  IMAD.MOV.U32 R25, RZ, RZ, 0x40000000 ;  /* 0x40000000ff197424 */ /* 0x000fe200078e00ff */
[----:B------:R-:W1:Y:S01]  /*09e0*/  LDC.64 R26, c[0x0][0x3b8] ;  /* 0x0000ee00ff1a7b82 */ /* 0x000e620000000a00 */
[----:B------:R-:W-:-:S04]  /*09f0*/  VIADD R6, R8, 0x2 ;  /* 0x0000000208067836 */ /* 0x000fc80000000000 */
[----:B------:R-:W-:-:S08]  /*0a00*/  DFMA R16, R16, R24, -1 ;  /* 0xbff000001010742b */ /* 0x000fd00000000018 */
[----:B------:R-:W-:Y:S01]  /*0a10*/  DMUL R12, R12, |R16| ;  /* 0x400000100c0c7228 */ /* 0x000fe20000000000 */
[----:B0-----:R-:W-:-:S07]  /*0a20*/  ISETP.GE.U32.AND P0, PT, R6, UR4, PT ;  /* 0x0000000406007c0c */ /* 0x001fce000bf06070 */
[----:B------:R-:W-:Y:S01]  /*0a30*/  DMUL R12, R12, 100 ;  /* 0x405900000c0c7828 */ /* 0x000fe20000000000 */
[----:B-1----:R-:W-:-:S05]  /*0a40*/  IMAD.WIDE.U32 R16, R7, 0x4, R26 ;  /* 0x0000000407107825 */ /* 0x002fca00078e001a */
[----:B------:R0:W-:Y:S02]  /*0a50*/  STG.E desc[UR6][R16.64], RZ ;  /* 0x000000ff10007986 */ /* 0x0001e4000c101906 */
[----:B------:R-:W-:Y:S01]  /*0a60*/  DADD R24, -RZ, -R12 ;  /* 0x00000000ff187229 */ /* 0x000fe2000000090c */
[----:B------:R-:W-:Y:S10]  /*0a70*/  @P0 EXIT ;  /* 0x000000000000094d */ /* 0x000ff40003800000 */
[----:B------:R-:W-:Y:S01]  /*0a80*/  IADD3 R0, PT, PT, -R8, UR4, RZ ;  /* 0x0000000408007c10 */ /* 0x000fe2000fffe1ff */
[C-C-:B------:R-:W-:Y:S01]  /*0a90*/  DSETP.GEU.AND P0, PT, R22.reuse, R14.reuse, PT ;  /* 0x0000000e1600722a */ /* 0x140fe20003f0e000 */
[----:B0-----:R-:W-:Y:S01]  /*0aa0*/  FSEL R16, R24, R12, !P1 ;  /* 0x0000000c18107208 */ /* 0x001fe20004800000 */
[----:B------:R-:W-:Y:S01]  /*0ab0*/  DSETP.GT.AND P2, PT, R22, R14, PT ;  /* 0x0000000e1600722a */ /* 0x000fe20003f44000 */
[----:B------:R-:W-:Y:S01]  /*0ac0*/  LOP3.LUT R9, R0, 0x1, RZ, 0xc0, !PT ;  /* 0x0000000100097812 */ /* 0x000fe200078ec0ff */
[----:B------:R-:W-:Y:S01]  /*0ad0*/  BSSY.RECONVERGENT B0, `(.L_x_8) ;  /* 0x000005a000007945 */ /* 0x000fe20003800200 */
[----:B------:R-:W-:Y:S01]  /*0ae0*/  FSEL R17, R25, R13, !P1 ;  /* 0x0000000d19117208 */ /* 0x000fe20004800000 */
[----:B------:R-:W-:Y:S01]  /*0af0*/  IMAD.MOV.U32 R10, RZ, RZ, R6 ;  /* 0x000000ffff0a7224 */ /* 0x000fe200078e0006 */
[----:B------:R-:W-:Y:S01]  /*0b00*/  ISETP.NE.U32.AND P1, PT, R9, 0x1, PT ;  /* 0x000000010900780c */ /* 0x000fe20003f25070 */
[----:B------:R-:W-:Y:S01]  /*0b10*/  IMAD.MOV.U32 R14, RZ, RZ, R16 ;  /* 0x000000ffff0e7224 */ /* 0x000fe200078e0010 */
[----:B------:R-:W-:-:S02]  /*0b20*/  SEL R0, RZ, 0xffffffff, !P0 ;  /* 0xffffffffff007807 */ /* 0x000fc40004000000 */
[----:B------:R-:W-:Y:S02]  /*0b30*/  MOV R15, R17 ;  /* 0x00000011000f7202 */ /* 0x000fe40000000f00 */
[----:B------:R-:W-:-:S05]  /*0b40*/  SEL R0, R0, 0x1, !P2 ;  /* 0x0000000100007807 */ /* 0x000fca0005000000 */
[----:B------:R-:W-:Y:S02]  /*0b50*/  IMAD.MOV.U32 R6, RZ, RZ, R0 ;  /* 0x000000ffff067224 */ /* 0x000fe400078e0000 */
[----:B------:R-:W-:Y:S05]  /*0b60*/  @P1 BRA `(.L_x_9) ;  /* 0x0000000400401947 */ /* 0x000fea0003800000 */
[----:B------:R-:W0:Y:S01]  /*0b70*/  LDC.64 R26, c[0x0][0x380] ;  /* 0x0000e000ff1a7b82 */ /* 0x000e220000000a00 */
[----:B------:R-:W1:Y:S07]  /*0b80*/  LDCU UR4, c[0x0][0x3a8] ;  /* 0x00007500ff0477ac */ /* 0x000e6e0008000800 */
[----:B------:R-:W2:Y:S08]  /*0b90*/  LDC.64 R28, c[0x0][0x388] ;  /* 0x0000e200ff1c7b82 */ /* 0x000eb00000000a00 */
[----:B------:R-:W3:Y:S01]  /*0ba0*/  LDC.64 R30, c[0x0][0x390] ;  /* 0x0000e400ff1e7b82 */ /* 0x000ee20000000a00 */
[----:B-1----:R-:W-:-:S04]  /*0bb0*/  VIADD R7, R7, UR4 ;  /* 0x0000000407077c36 */ /* 0x002fc80008000000 */
[----:B0-----:R-:W-:-:S03]  /*0bc0*/  IMAD.WIDE.U32 R26, R7, 0x4, R26 ;  /* 0x00000004071a7825 */ /* 0x001fc600078e001a */
[----:B------:R-:W0:Y:S02]  /*0bd0*/  LDC.64 R12, c[0x0][0x398] ;  /* 0x0000e600ff0c7b82 */ /* 0x000e240000000a00 */
[----:B------:R-:W4:Y:S01]  /*0be0*/  LDG.E.CONSTANT R14, desc[UR6][R26.64] ;  /* 0x000000061a0e7981 */ /* 0x000f22000c1e9900 */
[----:B--2---:R-:W-:-:S05]  /*0bf0*/  IMAD.WIDE.U32 R28, R7, 0x4, R28 ;  /* 0x00000004071c7825 */ /* 0x004fca00078e001c */
[----:B------:R-:W2:Y:S01]  /*0c00*/  LDG.E.CONSTANT R24, desc[UR6][R28.64] ;  /* 0x000000061c187981 */ /* 0x000ea2000c1e9900 */
[----:B---3--:R-:W-:-:S06]  /*0c10*/  IMAD.WIDE.U32 R30, R7, 0x4, R30 ;  /* 0x00000004071e7825 */ /* 0x008fcc00078e001e */
[----:B------:R-:W3:Y:S01]  /*0c20*/  LDG.E.CONSTANT R30, desc[UR6][R30.64] ;  /* 0x000000061e1e7981 */ /* 0x000ee2000c1e9900 */
[----:B0-----:R-:W-:-:S06]  /*0c30*/  IMAD.WIDE.U32 R12, R7, 0x4, R12 ;  /* 0x00000004070c7825 */ /* 0x001fcc00078e000c */
[----:B------:R0:W5:Y:S01]  /*0c40*/  LDG.E.CONSTANT R12, desc[UR6][R12.64] ;  /* 0x000000060c0c7981 */ /* 0x000162000c1e9900 */
[----:B------:R-:W-:Y:S01]  /*0c50*/  BSSY.RECONVERGENT B1, `(.L_x_10) ;  /* 0x000002a000017945 */ /* 0x000fe20003800200 */
[----:B----4-:R-:W-:Y:S08]  /*0c60*/  F2F.F64.F32 R14, R14 ;  /* 0x0000000e000e7310 */ /* 0x010ff00000201800 */
[----:B--2---:R-:W1:Y:S08]  /*0c70*/  F2F.F64.F32 R24, R24 ;  /* 0x0000001800187310 */ /* 0x004e700000201800 */
[----:B---3--:R-:W2:Y:S01]  /*0c80*/  F2F.F64.F32 R34, R30 ;  /* 0x0000001e00227310 */ /* 0x008ea20000201800 */
[----:B-1----:R-:W-:-:S08]  /*0c90*/  DADD R32, R14, R24 ;  /* 0x000000000e207229 */ /* 0x002fd00000000018 */
[----:B--2---:R-:W-:-:S08]  /*0ca0*/  DADD R34, R34, R32 ;  /* 0x0000000022227229 */ /* 0x004fd00000000020 */
[----:B------:R-:W-:-:S14]  /*0cb0*/  DSETP.GT.AND P1, PT, R34, R22, !P2 ;  /* 0x000000162200722a */ /* 0x000fdc0005724000 */
[----:B------:R-:W-:Y:S02]  /*0cc0*/  @!P1 FSEL R9, R18, R20, !P2 ;  /* 0x0000001412099208 */ /* 0x000fe40005000000 */
[----:B------:R-:W-:Y:S01]  /*0cd0*/  @!P1 FSEL R27, R19, R21, !P2 ;  /* 0x00000015131b9208 */ /* 0x000fe20005000000 */
[----:B------:R-:W-:Y:S01]  /*0ce0*/  @!P1 DSETP.GEU.AND P2, PT, R34, R22, PT ;  /* 0x000000162200922a */ /* 0x000fe20003f4e000 */
[----:B------:R-:W-:Y:S02]  /*0cf0*/  @!P1 FSEL R9, R20, R9, P0 ;  /* 0x0000000914099208 */ /* 0x000fe40000000000 */
[----:B0-----:R-:W-:-:S03]  /*0d00*/  @!P1 FSEL R13, R21, R27, P0 ;  /* 0x0000001b150d9208 */ /* 0x001fc60000000000 */
[----:B------:R-:W-:Y:S02]  /*0d10*/  @!P1 FSEL R6, R9, R18, !P2 ;  /* 0x0000001209069208 */ /* 0x000fe40005000000 */
[----:B------:R-:W-:Y:S01]  /*0d20*/  @!P1 FSEL R19, R13, R19, !P2 ;  /* 0x000000130d139208 */ /* 0x000fe20005000000 */
[----:B------:R-:W-:Y:S02]  /*0d30*/  DADD R22, R14, -R24 ;  /* 0x000000000e167229 */ /* 0x000fe40000000818 */
[----:B------:R-:W-:Y:S02]  /*0d40*/  @!P1 IMAD.MOV.U32 R20, RZ, RZ, R6 ;  /* 0x000000ffff149224 */ /* 0x000fe400078e0006 */
[----:B------:R-:W-:-:S06]  /*0d50*/  @!P1 IMAD.MOV.U32 R21, RZ, RZ, R19 ;  /* 0x000000ffff159224 */ /* 0x000fcc00078e0013 */
[----:B------:R-:W-:-:S06]  /*0d60*/  DADD R28, R22, R20 ;  /* 0x00000000161c7229 */ /* 0x000fcc0000000014 */
[----:B------:R-:W0:Y:S01]  /*0d70*/  MUFU.RCP64H R15, R29 ;  /* 0x0000001d000f7308 */ /* 0x000e220000001800 */
[----:B------:R-:W-:-:S06]  /*0d80*/  MOV R14, 0x1 ;  /* 0x00000001000e7802 */ /* 0x000fcc0000000f00 */
        /* <DEDUP_REMOVED lines=8> */
[----:B------:R-:W-:-:S09]  /*0e10*/  FSETP.GEU.AND P3, PT, |R23|, 6.5827683646048100446e-37, PT ;  /* 0x036000001700780b */ /* 0x000fd20003f6e200 */
[----:B------:R-:W-:-:S05]  /*0e20*/  FFMA R6, RZ, R29, R15 ;  /* 0x0000001dff067223 */ /* 0x000fca000000000f */
[----:B------:R-:W-:Y:S01]  /*0e30*/  FSETP.GT.AND P0, PT, |R6|, 1.469367938527859385e-39, PT ;  /* 0x001000000600780b */ /* 0x000fe20003f04200 */
[----:B------:R-:W-:Y:S01]  /*0e40*/  IMAD.MOV.U32 R6, RZ, RZ, 0x1 ;  /* 0x00000001ff067424 */ /* 0x000fe200078e00ff */
[----:B------:R-:W-:Y:S01]  /*0e50*/  @!P1 SEL R6, R0, RZ, P2 ;  /* 0x000000ff00069207 */ /* 0x000fe20001000000 */
[----:B------:R-:W-:Y:S02]  /*0e60*/  IMAD.MOV.U32 R18, RZ, RZ, R28 ;  /* 0x000000ffff127224 */ /* 0x000fe400078e001c */
[----:B------:R-:W-:-:S08]  /*0e70*/  IMAD.MOV.U32 R19, RZ, RZ, R29 ;  /* 0x000000ffff137224 */ /* 0x000fd000078e001d */
[----:B------:R-:W-:Y:S05]  /*0e80*/  @P0 BRA P3, `(.L_x_11) ;  /* 0x0000000000180947 */ /* 0x000fea0001800000 */
[----:B------:R-:W-:Y:S01]  /*0e90*/  IMAD.MOV.U32 R24, RZ, RZ, R22 ;  /* 0x000000ffff187224 */ /* 0x000fe200078e0016 */
[----:B------:R-:W-:Y:S02]  /*0ea0*/  MOV R25, R23 ;  /* 0x0000001700197202 */ /* 0x000fe40000000f00 */
[----:B------:R-:W-:-:S07]  /*0eb0*/  MOV R0, 0xed0 ;  /* 0x00000ed000007802 */ /* 0x000fce0000000f00 */
[----:B-----5:R-:W-:Y:S05]  /*0ec0*/  CALL.REL.NOINC `($__internal_0_$__cuda_sm20_div_rn_f64_full) ;  /* 0x0000000800fc7944 */ /* 0x020fea0003c00000 */
[----:B------:R-:W-:Y:S02]  /*0ed0*/  IMAD.MOV.U32 R14, RZ, RZ, R10 ;  /* 0x000000ffff0e7224 */ /* 0x000fe400078e000a */
[----:B------:R-:W-:-:S07]  /*0ee0*/  IMAD.MOV.U32 R15, RZ, RZ, R9 ;  /* 0x000000ffff0f7224 */ /* 0x000fce00078e0009 */
.L_x_11:
[----:B------:R-:W-:Y:S05]  /*0ef0*/  BSYNC.RECONVERGENT B1 ;  /* 0x0000000000017941 */ /* 0x000fea0003800200 */
.L_x_10:
[----:B-----5:R-:W0:Y:S01]  /*0f00*/  F2F.F64.F32 R12, R12 ;  /* 0x0000000c000c7310 */ /* 0x020e220000201800 */
[----:B------:R-:W-:Y:S01]  /*0f10*/  IMAD.MOV.U32 R20, RZ, RZ, 0x0 ;  /* 0x00000000ff147424 */ /* 0x000fe200078e00ff */
[----:B------:R-:W-:Y:S01]  /*0f20*/  ISETP.NE.AND P0, PT, R6, 0x1, PT ;  /* 0x000000010600780c */ /* 0x000fe20003f05270 */
[----:B------:R-:W-:Y:S01]  /*0f30*/  IMAD.MOV.U32 R21, RZ, RZ, 0x40000000 ;  /* 0x40000000ff157424 */ /* 0x000fe200078e00ff */
[----:B------:R-:W1:Y:S01]  /*0f40*/  LDC.64 R24, c[0x0][0x3b8] ;  /* 0x0000ee00ff187b82 */ /* 0x000e620000000a00 */
[----:B------:R-:W-:-:S04]  /*0f50*/  VIADD R10, R8, 0x3 ;  /* 0x00000003080a7836 */ /* 0x000fc80000000000 */
[----:B------:R-:W-:-:S08]  /*0f60*/  DFMA R14, R14, R20, -1 ;  /* 0xbff000000e0e742b */ /* 0x000fd00000000014 */
[----:B0-----:R-:W-:-:S08]  /*0f70*/  DMUL R14, |R14|, R12 ;  /* 0x0000000c0e0e7228 */ /* 0x001fd00000000200 */
[----:B------:R-:W-:Y:S01]  /*0f80*/  DMUL R14, R14, 100 ;  /* 0x405900000e0e7828 */ /* 0x000fe20000000000 */
[----:B-1----:R-:W-:-:S07]  /*0f90*/  IMAD.WIDE.U32 R24, R7, 0x4, R24 ;  /* 0x0000000407187825 */ /* 0x002fce00078e0018 */
[----:B------:R-:W-:-:S10]  /*0fa0*/  DADD R20, -RZ, -R14 ;  /* 0x00000000ff147229 */ /* 0x000fd4000000090e */
[----:B------:R-:W-:Y:S02]  /*0fb0*/  FSEL R20, R14, R20, !P0 ;  /* 0x000000140e147208 */ /* 0x000fe40004000000 */
[----:B------:R-:W-:-:S06]  /*0fc0*/  FSEL R21, R15, R21, !P0 ;  /* 0x000000150f157208 */ /* 0x000fcc0004000000 */
[----:B------:R-:W-:-:S08]  /*0fd0*/  DADD R20, -R16, R20 ;  /* 0x0000000010147229 */ /* 0x000fd00000000114 */
[C-C-:B------:R-:W-:Y:S02]  /*0fe0*/  DFMA R14, R20.reuse, R4, R16.reuse ;  /* 0x00000004140e722b */ /* 0x140fe40000000010 */
[----:B------:R-:W-:Y:S01]  /*0ff0*/  DFMA R16, R20, R2, R16 ;  /* 0x000000021410722b */ /* 0x000fe20000000010 */
[----:B------:R-:W-:Y:S01]  /*1000*/  MOV R20, R22 ;  /* 0x0000001600147202 */ /* 0x000fe20000000f00 */
[----:B------:R-:W-:Y:S02]  /*1010*/  IMAD.MOV.U32 R21, RZ, RZ, R23 ;  /* 0x000000ffff157224 */ /* 0x000fe400078e0017 */
[----:B------:R-:W-:Y:S02]  /*1020*/  IMAD.MOV.U32 R22, RZ, RZ, R34 ;  /* 0x000000ffff167224 */ /* 0x000fe400078e0022 */
[----:B------:R-:W-:Y:S02]  /*1030*/  IMAD.MOV.U32 R23, RZ, RZ, R35 ;  /* 0x000000ffff177224 */ /* 0x000fe400078e0023 */
[----:B------:R-:W-:-:S10]  /*1040*/  DADD R12, R14, -R16 ;  /* 0x000000000e0c7229 */ /* 0x000fd40000000810 */
[----:B------:R-:W0:Y:S02]  /*1050*/  F2F.F32.F64 R13, R12 ;  /* 0x0000000c000d7310 */ /* 0x000e240000301000 */
[----:B0-----:R0:W-:Y:S02]  /*1060*/  STG.E desc[UR6][R24.64], R13 ;  /* 0x0000000d18007986 */ /* 0x0011e4000c101906 */
.L_x_9:
[----:B------:R-:W-:Y:S05]  /*1070*/  BSYNC.RECONVERGENT B0 ;  /* 0x0000000000007941 */ /* 0x000fea0003800200 */
.L_x_8:
[----:B------:R-:W1:Y:S02]  /*1080*/  LDCU UR5, c[0x0][0x3ac] ;  /* 0x00007580ff0577ac */ /* 0x000e640008000800 */
[----:B-1----:R-:W-:-:S06]  /*1090*/  UIADD3 UR4, UPT, UPT, UR5, -0x3, URZ ;  /* 0xfffffffd05047890 */ /* 0x002fcc000fffe0ff */
[----:B------:R-:W-:-:S13]  /*10a0*/  ISETP.NE.AND P0, PT, R8, UR4, PT ;  /* 0x0000000408007c0c */ /* 0x000fda000bf05270 */
[----:B------:R-:W-:Y:S05]  /*10b0*/  @!P0 EXIT ;  /* 0x000000000000894d */ /* 0x000fea0003800000 */
[----:B------:R-:W1:Y:S01]  /*10c0*/  LDC R9, c[0x0][0x3a8] ;  /* 0x0000ea00ff097b82 */ /* 0x000e620000000800 */
[C---:B------:R-:W-:Y:S01]  /*10d0*/  IADD3 R7, PT, PT, R10.reuse, -UR5, RZ ;  /* 0x800000050a077c10 */ /* 0x040fe2000fffe0ff */
[CC--:B-1----:R-:W-:Y:S02]  /*10e0*/  IMAD R0, R10.reuse, R9.reuse, R9 ;  /* 0x000000090a007224 */ /* 0x0c2fe400078e0209 */
[----:B------:R-:W-:Y:S02]  /*10f0*/  IMAD R8, R10, R9, R11 ;  /* 0x000000090a087224 */ /* 0x000fe400078e020b */
[----:B------:R-:W-:-:S07]  /*1100*/  IMAD.IADD R11, R11, 0x1, R0 ;  /* 0x000000010b0b7824 */ /* 0x000fce00078e0200 */
.L_x_16:
[----:B-1----:R-:W1:Y:S08]  /*1110*/  LDC.64 R26, c[0x0][0x380] ;  /* 0x0000e000ff1a7b82 */ /* 0x002e700000000a00 */
[----:B------:R-:W2:Y:S08]  /*1120*/  LDC.64 R28, c[0x0][0x388] ;  /* 0x0000e200ff1c7b82 */ /* 0x000eb00000000a00 */
[----:B------:R-:W3:Y:S01]  /*1130*/  LDC.64 R30, c[0x0][0x390] ;  /* 0x0000e400ff1e7b82 */ /* 0x000ee20000000a00 */
[----:B-1----:R-:W-:-:S07]  /*1140*/  IMAD.WIDE.U32 R26, R8, 0x4, R26 ;  /* 0x00000004081a7825 */ /* 0x002fce00078e001a */
[----:B0-----:R-:W0:Y:S01]  /*1150*/  LDC.64 R12, c[0x0][0x398] ;  /* 0x0000e600ff0c7b82 */ /* 0x001e220000000a00 */
[----:B------:R-:W4:Y:S01]  /*1160*/  LDG.E.CONSTANT R26, desc[UR6][R26.64] ;  /* 0x000000061a1a7981 */ /* 0x000f22000c1e9900 */
[----:B--2---:R-:W-:-:S05]  /*1170*/  IMAD.WIDE.U32 R28, R8, 0x4, R28 ;  /* 0x00000004081c7825 */ /* 0x004fca00078e001c */
[----:B------:R-:W2:Y:S01]  /*1180*/  LDG.E.CONSTANT R24, desc[UR6][R28.64] ;  /* 0x000000061c187981 */ /* 0x000ea2000c1e9900 */
[----:B---3--:R-:W-:-:S06]  /*1190*/  IMAD.WIDE.U32 R30, R8, 0x4, R30 ;  /* 0x00000004081e7825 */ /* 0x008fcc00078e001e */
[----:B------:R-:W3:Y:S01]  /*11a0*/  LDG.E.CONSTANT R30, desc[UR6][R30.64] ;  /* 0x000000061e1e7981 */ /* 0x000ee2000c1e9900 */
[----:B------:R-:W-:Y:S01]  /*11b0*/  ISETP.NE.AND P0, PT, R6, 0x1, PT ;  /* 0x000000010600780c */ /* 0x000fe20003f05270 */
        /* <DEDUP_REMOVED lines=8> */
[----:B------:R-:W-:Y:S02]  /*1240*/  DSETP.GT.AND P0, PT, R34, R22, P0 ;  /* 0x000000162200722a */ /* 0x000fe40000704000 */
[----:B------:R-:W-:-:S12]  /*1250*/  DADD R36, R36, -R24 ;  /* 0x0000000024247229 */ /* 0x000fd80000000818 */
[----:B------:R-:W-:Y:S01]  /*1260*/  @!P0 ISETP.NE.AND P1, PT, R6, RZ, PT ;  /* 0x000000ff0600820c */ /* 0x000fe20003f25270 */
[----:B------:R-:W-:-:S03]  /*1270*/  @!P0 DSETP.GEU.AND P2, PT, R34, R22, PT ;  /* 0x000000162200822a */ /* 0x000fc60003f4e000 */
[-C--:B------:R-:W-:Y:S02]  /*1280*/  @!P0 FSEL R9, R20, R18.reuse, P1 ;  /* 0x0000001214098208 */ /* 0x080fe40000800000 */
[-C--:B0-----:R-:W-:Y:S02]  /*1290*/  @!P0 FSEL R13, R21, R19.reuse, P1 ;  /* 0x00000013150d8208 */ /* 0x081fe40000800000 */
[----:B------:R-:W-:Y:S02]  /*12a0*/  @!P0 FSEL R0, R9, R18, !P2 ;  /* 0x0000001209008208 */ /* 0x000fe40005000000 */
[----:B------:R-:W-:-:S03]  /*12b0*/  @!P0 FSEL R19, R13, R19, !P2 ;  /* 0x000000130d138208 */ /* 0x000fc60005000000 */
[----:B------:R-:W-:Y:S02]  /*12c0*/  @!P0 IMAD.MOV.U32 R20, RZ, RZ, R0 ;  /* 0x000000ffff148224 */ /* 0x000fe400078e0000 */
[----:B------:R-:W-:-:S06]  /*12d0*/  @!P0 IMAD.MOV.U32 R21, RZ, RZ, R19 ;  /* 0x000000ffff158224 */ /* 0x000fcc00078e0013 */
        /* <DEDUP_REMOVED lines=13> */
[----:B------:R-:W-:Y:S02]  /*13b0*/  FSETP.GT.AND P1, PT, |R0|, 1.469367938527859385e-39, PT ;  /* 0x001000000000780b */ /* 0x000fe40003f24200 */
[----:B------:R-:W-:Y:S02]  /*13c0*/  MOV R18, 0x1 ;  /* 0x0000000100127802 */ /* 0x000fe40000000f00 */
[----:B------:R-:W-:-:S09]  /*13d0*/  @!P0 SEL R18, R6, RZ, P2 ;  /* 0x000000ff06128207 */ /* 0x000fd20001000000 */
[----:B------:R-:W-:Y:S05]  /*13e0*/  @P1 BRA P3, `(.L_x_13) ;  /* 0x0000000000201947 */ /* 0x000fea0001800000 */
[----:B------:R-:W-:Y:S01]  /*13f0*/  IMAD.MOV.U32 R24, RZ, RZ, R36 ;  /* 0x000000ffff187224 */ /* 0x000fe200078e0024 */
[----:B------:R-:W-:Y:S01]  /*1400*/  MOV R0, 0x1450 ;  /* 0x0000145000007802 */ /* 0x000fe20000000f00 */
[----:B------:R-:W-:Y:S02]  /*1410*/  IMAD.MOV.U32 R25, RZ, RZ, R37 ;  /* 0x000000ffff197224 */ /* 0x000fe400078e0025 */
[----:B------:R-:W-:Y:S02]  /*1420*/  IMAD.MOV.U32 R28, RZ, RZ, R38 ;  /* 0x000000ffff1c7224 */ /* 0x000fe400078e0026 */
[----:B------:R-:W-:-:S07]  /*1430*/  IMAD.MOV.U32 R29, RZ, RZ, R39 ;  /* 0x000000ffff1d7224 */ /* 0x000fce00078e0027 */
[----:B-----5:R-:W-:Y:S05]  /*1440*/  CALL.REL.NOINC `($__internal_0_$__cuda_sm20_div_rn_f64_full) ;  /* 0x00000004009c7944 */ /* 0x020fea0003c00000 */
[----:B------:R-:W-:Y:S01]  /*1450*/  MOV R24, R10 ;  /* 0x0000000a00187202 */ /* 0x000fe20000000f00 */
[----:B------:R-:W-:-:S07]  /*1460*/  IMAD.MOV.U32 R25, RZ, RZ, R9 ;  /* 0x000000ffff197224 */ /* 0x000fce00078e0009 */
.L_x_13:
[----:B------:R-:W-:Y:S05]  /*1470*/  BSYNC.RECONVERGENT B0 ;  /* 0x0000000000007941 */ /* 0x000fea0003800200 */
.L_x_12:
[----:B------:R-:W0:Y:S08]  /*1480*/  LDC.64 R22, c[0x0][0x380] ;  /* 0x0000e000ff167b82 */ /* 0x000e300000000a00 */
[----:B------:R-:W1:Y:S08]  /*1490*/  LDC.64 R28, c[0x0][0x388] ;  /* 0x0000e200ff1c7b82 */ /* 0x000e700000000a00 */
[----:B------:R-:W2:Y:S01]  /*14a0*/  LDC.64 R20, c[0x0][0x390] ;  /* 0x0000e400ff147b82 */ /* 0x000ea20000000a00 */
[----:B0-----:R-:W-:-:S07]  /*14b0*/  IMAD.WIDE.U32 R22, R11, 0x4, R22 ;  /* 0x000000040b167825 */ /* 0x001fce00078e0016 */
[----:B------:R-:W0:Y:S01]  /*14c0*/  LDC.64 R40, c[0x0][0x398] ;  /* 0x0000e600ff287b82 */ /* 0x000e220000000a00 */
[----:B------:R-:W3:Y:S01]  /*14d0*/  LDG.E.CONSTANT R0, desc[UR6][R22.64] ;  /* 0x0000000616007981 */ /* 0x000ee2000c1e9900 */
[----:B-1----:R-:W-:-:S05]  /*14e0*/  IMAD.WIDE.U32 R28, R11, 0x4, R28 ;  /* 0x000000040b1c7825 */ /* 0x002fca00078e001c */
[----:B------:R-:W4:Y:S01]  /*14f0*/  LDG.E.CONSTANT R26, desc[UR6][R28.64] ;  /* 0x000000061c1a7981 */ /* 0x000f22000c1e9900 */
[----:B--2---:R-:W-:-:S06]  /*1500*/  IMAD.WIDE.U32 R30, R11, 0x4, R20 ;  /* 0x000000040b1e7825 */ /* 0x004fcc00078e0014 */
[----:B------:R1:W2:Y:S01]  /*1510*/  LDG.E.CONSTANT R30, desc[UR6][R30.64] ;  /* 0x000000061e1e7981 */ /* 0x0002a2000c1e9900 */
[----:B0-----:R-:W-:-:S05]  /*1520*/  IMAD.WIDE.U32 R40, R11, 0x4, R40 ;  /* 0x000000040b287825 */ /* 0x001fca00078e0028 */
[----:B------:R0:W5:Y:S01]  /*1530*/  LDG.E.CONSTANT R13, desc[UR6][R40.64] ;  /* 0x00000006280d7981 */ /* 0x000162000c1e9900 */
[----:B------:R-:W-:Y:S01]  /*1540*/  ISETP.NE.AND P0, PT, R18, 0x1, PT ;  /* 0x000000011200780c */ /* 0x000fe20003f05270 */
[----:B-1----:R-:W-:Y:S01]  /*1550*/  IMAD.MOV.U32 R31, RZ, RZ, 0x40000000 ;  /* 0x40000000ff1f7424 */ /* 0x002fe200078e00ff */
[----:B------:R-:W-:Y:S01]  /*1560*/  BSSY.RECONVERGENT B0, `(.L_x_14) ;  /* 0x000003b000007945 */ /* 0x000fe20003800200 */
[----:B------:R-:W-:Y:S01]  /*1570*/  IMAD.MOV.U32 R6, RZ, RZ, 0x1 ;  /* 0x00000001ff067424 */ /* 0x000fe200078e00ff */
[----:B---3--:R-:W-:Y:S08]  /*1580*/  F2F.F64.F32 R20, R0 ;  /* 0x0000000000147310 */ /* 0x008ff00000201800 */
[----:B----4-:R-:W1:Y:S08]  /*1590*/  F2F.F64.F32 R26, R26 ;  /* 0x0000001a001a7310 */ /* 0x010e700000201800 */
[----:B--2---:R-:W2:Y:S01]  /*15a0*/  F2F.F64.F32 R32, R30 ;  /* 0x0000001e00207310 */ /* 0x004ea20000201800 */
[----:B-1----:R-:W-:-:S08]  /*15b0*/  DADD R42, R20, R26 ;  /* 0x00000000142a7229 */ /* 0x002fd0000000001a */
[----:B--2---:R-:W-:-:S08]  /*15c0*/  DADD R22, R32, R42 ;  /* 0x0000000020167229 */ /* 0x004fd0000000002a */
[----:B------:R-:W-:Y:S02]  /*15d0*/  DSETP.GT.AND P0, PT, R22, R34, P0 ;  /* 0x000000221600722a */ /* 0x000fe40000704000 */
[----:B------:R-:W-:-:S12]  /*15e0*/  DADD R20, R20, -R26 ;  /* 0x0000000014147229 */ /* 0x000fd8000000081a */
[----:B------:R-:W-:Y:S01]  /*15f0*/  @!P0 ISETP.NE.AND P2, PT, R18, RZ, PT ;  /* 0x000000ff1200820c */ /* 0x000fe20003f45270 */
[----:B------:R-:W-:-:S03]  /*1600*/  @!P0 DSETP.GEU.AND P1, PT, R22, R34, PT ;  /* 0x000000221600822a */ /* 0x000fc60003f2e000 */
[-C--:B------:R-:W-:Y:S02]  /*1610*/  @!P0 FSEL R9, R36, R38.reuse, P2 ;  /* 0x0000002624098208 */ /* 0x080fe40001000000 */
[-C--:B------:R-:W-:Y:S02]  /*1620*/  @!P0 FSEL R19, R37, R39.reuse, P2 ;  /* 0x0000002725138208 */ /* 0x080fe40001000000 */
[----:B------:R-:W-:Y:S02]  /*1630*/  @!P0 FSEL R0, R9, R38, !P1 ;  /* 0x0000002609008208 */ /* 0x000fe40004800000 */
[----:B------:R-:W-:-:S03]  /*1640*/  @!P0 FSEL R39, R19, R39, !P1 ;  /* 0x0000002713278208 */ /* 0x000fc60004800000 */
[----:B------:R-:W-:Y:S01]  /*1650*/  @!P0 IMAD.MOV.U32 R36, RZ, RZ, R0 ;  /* 0x000000ffff248224 */ /* 0x000fe200078e0000 */
[----:B------:R-:W-:Y:S01]  /*1660*/  @!P0 MOV R37, R39 ;  /* 0x0000002700258202 */ /* 0x000fe20000000f00 */
[----:B------:R-:W-:Y:S01]  /*1670*/  IMAD.MOV.U32 R30, RZ, RZ, 0x0 ;  /* 0x00000000ff1e7424 */ /* 0x000fe200078e00ff */
[----:B-----5:R-:W1:Y:S04]  /*1680*/  F2F.F64.F32 R26, R12 ;  /* 0x0000000c001a7310 */ /* 0x020e680000201800 */
[----:B------:R-:W-:Y:S02]  /*1690*/  DADD R28, R20, R36 ;  /* 0x00000000141c7229 */ /* 0x000fe40000000024 */
[----:B------:R-:W-:-:S04]  /*16a0*/  DFMA R30, R24, R30, -1 ;  /* 0xbff00000181e742b */ /* 0x000fc8000000001e */
[----:B------:R-:W2:Y:S01]  /*16b0*/  MUFU.RCP64H R25, R29 ;  /* 0x0000001d00197308 */ /* 0x000ea20000001800 */
[----:B------:R-:W-:-:S03]  /*16c0*/  IMAD.MOV.U32 R24, RZ, RZ, 0x1 ;  /* 0x00000001ff187424 */ /* 0x000fc600078e00ff */
[----:B-1----:R-:W-:-:S08]  /*16d0*/  DMUL R26, |R30|, R26 ;  /* 0x0000001a1e1a7228 */ /* 0x002fd00000000200 */
[----:B------:R-:W-:Y:S02]  /*16e0*/  DMUL R26, R26, 100 ;  /* 0x405900001a1a7828 */ /* 0x000fe40000000000 */
[----:B--2---:R-:W-:-:S06]  /*16f0*/  DFMA R30, -R28, R24, 1 ;  /* 0x3ff000001c1e742b */ /* 0x004fcc0000000118 */
[----:B------:R-:W-:Y:S02]  /*1700*/  DADD R32, -RZ, -R26 ;  /* 0x00000000ff207229 */ /* 0x000fe4000000091a */
[----:B------:R-:W-:Y:S01]  /*1710*/  DFMA R30, R30, R30, R30 ;  /* 0x0000001e1e1e722b */ /* 0x000fe2000000001e */
[----:B------:R-:W-:-:S07]  /*1720*/  ISETP.NE.AND P2, PT, R18, 0x1, PT ;  /* 0x000000011200780c */ /* 0x000fce0003f45270 */
[----:B------:R-:W-:Y:S01]  /*1730*/  FSEL R26, R26, R32, !P2 ;  /* 0x000000201a1a7208 */ /* 0x000fe20005000000 */
[----:B------:R-:W-:Y:S01]  /*1740*/  DFMA R24, R24, R30, R24 ;  /* 0x0000001e1818722b */ /* 0x000fe20000000018 */
[----:B------:R-:W-:-:S06]  /*1750*/  FSEL R27, R27, R33, !P2 ;  /* 0x000000211b1b7208 */ /* 0x000fcc0005000000 */
[----:B------:R-:W-:Y:S02]  /*1760*/  DADD R30, R26, -R14 ;  /* 0x000000001a1e7229 */ /* 0x000fe4000000080e */
[----:B------:R-:W-:Y:S02]  /*1770*/  DFMA R32, -R28, R24, 1 ;  /* 0x3ff000001c20742b */ /* 0x000fe40000000118 */
[----:B------:R-:W-:-:S04]  /*1780*/  DADD R26, R26, -R16 ;  /* 0x000000001a1a7229 */ /* 0x000fc80000000810 */
[----:B------:R-:W-:Y:S02]  /*1790*/  DFMA R14, R30, R4, R14 ;  /* 0x000000041e0e722b */ /* 0x000fe4000000000e */
[----:B------:R-:W-:Y:S02]  /*17a0*/  DFMA R24, R24, R32, R24 ;  /* 0x000000201818722b */ /* 0x000fe40000000018 */
[----:B------:R-:W-:Y:S02]  /*17b0*/  DFMA R16, R26, R2, R16 ;  /* 0x000000021a10722b */ /* 0x000fe40000000010 */
[----:B------:R-:W1:Y:S04]  /*17c0*/  LDC.64 R26, c[0x0][0x3b8] ;  /* 0x0000ee00ff1a7b82 */ /* 0x000e680000000a00 */
[----:B------:R-:W-:-:S02]  /*17d0*/  DMUL R32, R20, R24 ;  /* 0x0000001814207228 */ /* 0x000fc40000000000 */
[----:B------:R-:W-:-:S06]  /*17e0*/  DADD R30, R14, -R16 ;  /* 0x000000000e1e7229 */ /* 0x000fcc0000000810 */
[----:B------:R-:W-:-:S04]  /*17f0*/  DFMA R34, -R28, R32, R20 ;  /* 0x000000201c22722b */ /* 0x000fc80000000114 */
[----:B------:R-:W2:Y:S04]  /*1800*/  F2F.F32.F64 R31, R30 ;  /* 0x0000001e001f7310 */ /* 0x000ea80000301000 */
[----:B------:R-:W-:Y:S01]  /*1810*/  DFMA R24, R24, R34, R32 ;  /* 0x000000221818722b */ /* 0x000fe20000000020 */
[----:B-1----:R-:W-:Y:S01]  /*1820*/  IMAD.WIDE.U32 R26, R8, 0x4, R26 ;  /* 0x00000004081a7825 */ /* 0x002fe200078e001a */
[----:B------:R-:W-:-:S08]  /*1830*/  FSETP.GEU.AND P3, PT, |R21|, 6.5827683646048100446e-37, PT ;  /* 0x036000001500780b */ /* 0x000fd00003f6e200 */
[----:B------:R-:W-:Y:S01]  /*1840*/  FFMA R0, RZ, R29, R25 ;  /* 0x0000001dff007223 */ /* 0x000fe20000000019 */
[----:B--2---:R0:W-:Y:S04]  /*1850*/  STG.E desc[UR6][R26.64], R31 ;  /* 0x0000001f1a007986 */ /* 0x0041e8000c101906 */
[----:B------:R-:W-:Y:S01]  /*1860*/  FSETP.GT.AND P2, PT, |R0|, 1.469367938527859385e-39, PT ;  /* 0x001000000000780b */ /* 0x000fe20003f44200 */
[----:B------:R-:W-:Y:S01]  /*1870*/  IMAD.MOV.U32 R19, RZ, RZ, R29 ;  /* 0x000000ffff137224 */ /* 0x000fe200078e001d */
[----:B------:R-:W-:Y:S01]  /*1880*/  @!P0 SEL R6, R18, RZ, P1 ;  /* 0x000000ff12068207 */ /* 0x000fe20000800000 */
[----:B------:R-:W-:-:S10]  /*1890*/  IMAD.MOV.U32 R18, RZ, RZ, R28 ;  /* 0x000000ffff127224 */ /* 0x000fd400078e001c */
[----:B0-----:R-:W-:Y:S05]  /*18a0*/  @P2 BRA P3, `(.L_x_15) ;  /* 0x0000000000182947 */ /* 0x001fea0001800000 */
[----:B------:R-:W-:Y:S01]  /*18b0*/  MOV R24, R20 ;  /* 0x0000001400187202 */ /* 0x000fe20000000f00 */
[----:B------:R-:W-:Y:S01]  /*18c0*/  IMAD.MOV.U32 R25, RZ, RZ, R21 ;  /* 0x000000ffff197224 */ /* 0x000fe200078e0015 */
[----:B------:R-:W-:-:S07]  /*18d0*/  MOV R0, 0x18f0 ;  /* 0x000018f000007802 */ /* 0x000fce0000000f00 */
[----:B------:R-:W-:Y:S05]  /*18e0*/  CALL.REL.NOINC `($__internal_0_$__cuda_sm20_div_rn_f64_full) ;  /* 0x0000000000747944 */ /* 0x000fea0003c00000 */
[----:B------:R-:W-:Y:S02]  /*18f0*/  IMAD.MOV.U32 R24, RZ, RZ, R10 ;  /* 0x000000ffff187224 */ /* 0x000fe400078e000a */
[----:B------:R-:W-:-:S07]  /*1900*/  IMAD.MOV.U32 R25, RZ, RZ, R9 ;  /* 0x000000ffff197224 */ /* 0x000fce00078e0009 */
.L_x_15:
[----:B------:R-:W-:Y:S05]  /*1910*/  BSYNC.RECONVERGENT B0 ;  /* 0x0000000000007941 */ /* 0x000fea0003800200 */
.L_x_14:
[----:B------:R-:W0:Y:S01]  /*1920*/  F2F.F64.F32 R12, R13 ;  /* 0x0000000d000c7310 */ /* 0x000e220000201800 */
[----:B------:R-:W-:Y:S01]  /*1930*/  IMAD.MOV.U32 R26, RZ, RZ, 0x0 ;  /* 0x00000000ff1a7424 */ /* 0x000fe200078e00ff */
[----:B------:R-:W-:Y:S01]  /*1940*/  MOV R27, 0x40000000 ;  /* 0x40000000001b7802 */ /* 0x000fe20000000f00 */
[----:B------:R-:W1:Y:S01]  /*1950*/  LDC R0, c[0x0][0x3a8] ;  /* 0x0000ea00ff007b82 */ /* 0x000e620000000800 */
[----:B------:R-:W-:Y:S01]  /*1960*/  ISETP.NE.AND P0, PT, R6, 0x1, PT ;  /* 0x000000010600780c */ /* 0x000fe20003f05270 */
[----:B------:R-:W-:-:S03]  /*1970*/  VIADD R7, R7, 0x2 ;  /* 0x0000000207077836 */ /* 0x000fc60000000000 */
[----:B------:R-:W-:-:S08]  /*1980*/  DFMA R24, R24, R26, -1 ;  /* 0xbff000001818742b */ /* 0x000fd0000000001a */
[----:B0-----:R-:W-:-:S08]  /*1990*/  DMUL R24, |R24|, R12 ;  /* 0x0000000c18187228 */ /* 0x001fd00000000200 */
[----:B------:R-:W-:Y:S01]  /*19a0*/  DMUL R24, R24, 100 ;  /* 0x4059000018187828 */ /* 0x000fe20000000000 */
[----:B-1----:R-:W-:-:S07]  /*19b0*/  IMAD R8, R0, 0x2, R8 ;  /* 0x0000000200087824 */ /* 0x002fce00078e0208 */
[----:B------:R-:W-:-:S10]  /*19c0*/  DADD R26, -RZ, -R24 ;  /* 0x00000000ff1a7229 */ /* 0x000fd40000000918 */
[----:B------:R-:W-:Y:S02]  /*19d0*/  FSEL R24, R24, R26, !P0 ;  /* 0x0000001a18187208 */ /* 0x000fe40004000000 */
[----:B------:R-:W-:Y:S02]  /*19e0*/  FSEL R25, R25, R27, !P0 ;  /* 0x0000001b19197208 */ /* 0x000fe40004000000 */
[----:B------:R-:W-:-:S04]  /*19f0*/  ISETP.NE.AND P0, PT, R7, RZ, PT ;  /* 0x000000ff0700720c */ /* 0x000fc80003f05270 */
[--C-:B------:R-:W-:Y:S02]  /*1a00*/  DADD R26, -R14, R24.reuse ;  /* 0x000000000e1a7229 */ /* 0x100fe40000000118 */
[----:B------:R-:W-:-:S06]  /*1a10*/  DADD R24, -R16, R24 ;  /* 0x0000000010187229 */ /* 0x000fcc0000000118 */
[----:B------:R-:W-:Y:S02]  /*1a20*/  DFMA R14, R26, R4, R14 ;  /* 0x000000041a0e722b */ /* 0x000fe4000000000e */
[----:B------:R-:W-:Y:S01]  /*1a30*/  DFMA R16, R24, R2, R16 ;  /* 0x000000021810722b */ /* 0x000fe20000000010 */
[----:B------:R-:W0:Y:S07]  /*1a40*/  LDC.64 R26, c[0x0][0x3b8] ;  /* 0x0000ee00ff1a7b82 */ /* 0x000e2e0000000a00 */
[----:B------:R-:W-:-:S10]  /*1a50*/  DADD R12, R14, -R16 ;  /* 0x000000000e0c7229 */ /* 0x000fd40000000810 */
[----:B------:R-:W1:Y:S01]  /*1a60*/  F2F.F32.F64 R13, R12 ;  /* 0x0000000c000d7310 */ /* 0x000e620000301000 */
[----:B0-----:R-:W-:-:S04]  /*1a70*/  IMAD.WIDE.U32 R24, R11, 0x4, R26 ;  /* 0x000000040b187825 */ /* 0x001fc800078e001a */
[----:B------:R-:W-:Y:S01]  /*1a80*/  IMAD R11, R0, 0x2, R11 ;  /* 0x00000002000b7824 */ /* 0x000fe200078e020b */
[----:B-1----:R1:W-:Y:S01]  /*1a90*/  STG.E desc[UR6][R24.64], R13 ;  /* 0x0000000d18007986 */ /* 0x0023e2000c101906 */
[----:B------:R-:W-:Y:S05]  /*1aa0*/  @P0 BRA `(.L_x_16) ;  /* 0xfffffff400980947 */ /* 0x000fea000383ffff */
[----:B------:R-:W-:Y:S05]  /*1ab0*/  EXIT ;  /* 0x000000000000794d */ /* 0x000fea0003800000 */
        .weak           $__internal_0_$__cuda_sm20_div_rn_f64_full
        .type           $__internal_0_$__cuda_sm20_div_rn_f64_full,@function
        .size           $__internal_0_$__cuda_sm20_div_rn_f64_full,(.L_x_38 - $__internal_0_$__cuda_sm20_div_rn_f64_full)
$__internal_0_$__cuda_sm20_div_rn_f64_full:
[----:B------:R-:W-:Y:S01]  /*1ac0*/  FSETP.GEU.AND P3, PT, |R25|, 1.469367938527859385e-39, PT ;  /* 0x001000001900780b */ /* 0x000fe20003f6e200 */
[----:B------:R-:W-:Y:S01]  /*1ad0*/  IMAD.MOV.U32 R42, RZ, RZ, R24 ;  /* 0x000000ffff2a7224 */ /* 0x000fe200078e0018 */
[C---:B------:R-:W-:Y:S01]  /*1ae0*/  FSETP.GEU.AND P0, PT, |R29|.reuse, 1.469367938527859385e-39, PT ;  /* 0x001000001d00780b */ /* 0x040fe20003f0e200 */
[----:B------:R-:W-:Y:S01]  /*1af0*/  IMAD.MOV.U32 R40, RZ, RZ, 0x1 ;  /* 0x00000001ff287424 */ /* 0x000fe200078e00ff */
[----:B------:R-:W-:Y:S01]  /*1b00*/  LOP3.LUT R26, R29, 0x800fffff, RZ, 0xc0, !PT ;  /* 0x800fffff1d1a7812 */ /* 0x000fe200078ec0ff */
[----:B------:R-:W-:Y:S01]  /*1b10*/  BSSY.RECONVERGENT B2, `(.L_x_17) ;  /* 0x0000057000027945 */ /* 0x000fe20003800200 */
[----:B------:R-:W-:Y:S02]  /*1b20*/  LOP3.LUT R9, R25, 0x7ff00000, RZ, 0xc0, !PT ;  /* 0x7ff0000019097812 */ /* 0x000fe400078ec0ff */
[----:B------:R-:W-:Y:S01]  /*1b30*/  LOP3.LUT R27, R26, 0x3ff00000, RZ, 0xfc, !PT ;  /* 0x3ff000001a1b7812 */ /* 0x000fe200078efcff */
[----:B------:R-:W-:Y:S01]  /*1b40*/  IMAD.MOV.U32 R26, RZ, RZ, R28 ;  /* 0x000000ffff1a7224 */ /* 0x000fe200078e001c */
[----:B------:R-:W-:-:S03]  /*1b50*/  LOP3.LUT R30, R29, 0x7ff00000, RZ, 0xc0, !PT ;  /* 0x7ff000001d1e7812 */ /* 0x000fc600078ec0ff */
[----:B------:R-:W-:Y:S01]  /*1b60*/  @!P3 LOP3.LUT R10, R29, 0x7ff00000, RZ, 0xc0, !PT ;  /* 0x7ff000001d0ab812 */ /* 0x000fe200078ec0ff */
[----:B------:R-:W-:Y:S01]  /*1b70*/  @!P3 IMAD.MOV.U32 R32, RZ, RZ, RZ ;  /* 0x000000ffff20b224 */ /* 0x000fe200078e00ff */
[----:B------:R-:W-:Y:S01]  /*1b80*/  @!P0 DMUL R26, R28, 8.98846567431157953865e+307 ;  /* 0x7fe000001c1a8828 */ /* 0x000fe20000000000 */
[C---:B------:R-:W-:Y:S02]  /*1b90*/  ISETP.GE.U32.AND P2, PT, R9.reuse, R30, PT ;  /* 0x0000001e0900720c */ /* 0x040fe40003f46070 */
[----:B------:R-:W-:Y:S02]  /*1ba0*/  @!P3 ISETP.GE.U32.AND P4, PT, R9, R10, PT ;  /* 0x0000000a0900b20c */ /* 0x000fe40003f86070 */
[----:B------:R-:W-:Y:S01]  /*1bb0*/  MOV R10, 0x1ca00000 ;  /* 0x1ca00000000a7802 */ /* 0x000fe20000000f00 */
[----:B------:R-:W0:Y:S03]  /*1bc0*/  MUFU.RCP64H R41, R27 ;  /* 0x0000001b00297308 */ /* 0x000e260000001800 */
[----:B------:R-:W-:-:S02]  /*1bd0*/  @!P3 SEL R33, R10, 0x63400000, !P4 ;  /* 0x634000000a21b807 */ /* 0x000fc40006000000 */
[----:B------:R-:W-:Y:S02]  /*1be0*/  SEL R31, R10, 0x63400000, !P2 ;  /* 0x634000000a1f7807 */ /* 0x000fe40005000000 */
[--C-:B------:R-:W-:Y:S02]  /*1bf0*/  @!P3 LOP3.LUT R33, R33, 0x80000000, R25.reuse, 0xf8, !PT ;  /* 0x800000002121b812 */ /* 0x100fe400078ef819 */
[----:B------:R-:W-:Y:S01]  /*1c00*/  LOP3.LUT R43, R31, 0x800fffff, R25, 0xf8, !PT ;  /* 0x800fffff1f2b7812 */ /* 0x000fe200078ef819 */
[----:B------:R-:W-:Y:S01]  /*1c10*/  IMAD.MOV.U32 R31, RZ, RZ, R9 ;  /* 0x000000ffff1f7224 */ /* 0x000fe200078e0009 */
[----:B------:R-:W-:Y:S02]  /*1c20*/  @!P3 LOP3.LUT R33, R33, 0x100000, RZ, 0xfc, !PT ;  /* 0x001000002121b812 */ /* 0x000fe400078efcff */
[----:B------:R-:W-:-:S04]  /*1c30*/  @!P0 LOP3.LUT R30, R27, 0x7ff00000, RZ, 0xc0, !PT ;  /* 0x7ff000001b1e8812 */ /* 0x000fc800078ec0ff */
[----:B------:R-:W-:Y:S02]  /*1c40*/  @!P3 DFMA R42, R42, 2, -R32 ;  /* 0x400000002a2ab82b */ /* 0x000fe40000000820 */
[----:B0-----:R-:W-:-:S08]  /*1c50*/  DFMA R32, R40, -R26, 1 ;  /* 0x3ff000002820742b */ /* 0x001fd0000000081a */
[----:B------:R-:W-:Y:S01]  /*1c60*/  DFMA R32, R32, R32, R32 ;  /* 0x000000202020722b */ /* 0x000fe20000000020 */
[----:B------:R-:W-:-:S07]  /*1c70*/  @!P3 LOP3.LUT R31, R43, 0x7ff00000, RZ, 0xc0, !PT ;  /* 0x7ff000002b1fb812 */ /* 0x000fce00078ec0ff */
[----:B------:R-:W-:-:S08]  /*1c80*/  DFMA R40, R40, R32, R40 ;  /* 0x000000202828722b */ /* 0x000fd00000000028 */
[----:B------:R-:W-:-:S08]  /*1c90*/  DFMA R44, R40, -R26, 1 ;  /* 0x3ff00000282c742b */ /* 0x000fd0000000081a */
[----:B------:R-:W-:-:S08]  /*1ca0*/  DFMA R44, R40, R44, R40 ;  /* 0x0000002c282c722b */ /* 0x000fd00000000028 */
[----:B------:R-:W-:-:S08]  /*1cb0*/  DMUL R32, R44, R42 ;  /* 0x0000002a2c207228 */ /* 0x000fd00000000000 */
[----:B------:R-:W-:-:S08]  /*1cc0*/  DFMA R40, R32, -R26, R42 ;  /* 0x8000001a2028722b */ /* 0x000fd0000000002a */
[----:B------:R-:W-:Y:S01]  /*1cd0*/  DFMA R40, R44, R40, R32 ;  /* 0x000000282c28722b */ /* 0x000fe20000000020 */
[----:B------:R-:W-:-:S04]  /*1ce0*/  IADD3 R32, PT, PT, R31, -0x1, RZ ;  /* 0xffffffff1f207810 */ /* 0x000fc80007ffe0ff */
[----:B------:R-:W-:Y:S01]  /*1cf0*/  ISETP.GT.U32.AND P0, PT, R32, 0x7feffffe, PT ;  /* 0x7feffffe2000780c */ /* 0x000fe20003f04070 */
[----:B------:R-:W-:-:S05]  /*1d00*/  VIADD R32, R30, 0xffffffff ;  /* 0xffffffff1e207836 */ /* 0x000fca0000000000 */
[----:B------:R-:W-:-:S13]  /*1d10*/  ISETP.GT.U32.OR P0, PT, R32, 0x7feffffe, P0 ;  /* 0x7feffffe2000780c */ /* 0x000fda0000704470 */
[----:B------:R-:W-:Y:S05]  /*1d20*/  @P0 BRA `(.L_x_18) ;  /* 0x0000000000740947 */ /* 0x000fea0003800000 */
[----:B------:R-:W-:-:S04]  /*1d30*/  LOP3.LUT R24, R29, 0x7ff00000, RZ, 0xc0, !PT ;  /* 0x7ff000001d187812 */ /* 0x000fc800078ec0ff */
[CC--:B------:R-:W-:Y:S02]  /*1d40*/  VIADDMNMX R25, R9.reuse, -R24.reuse, 0xb9600000, !PT ;  /* 0xb960000009197446 */ /* 0x0c0fe40007800918 */
[----:B------:R-:W-:Y:S01]  /*1d50*/  ISETP.GE.U32.AND P0, PT, R9, R24, PT ;  /* 0x000000180900720c */ /* 0x000fe20003f06070 */
[----:B------:R-:W-:Y:S01]  /*1d60*/  IMAD.MOV.U32 R24, RZ, RZ, RZ ;  /* 0x000000ffff187224 */ /* 0x000fe200078e00ff */
[----:B------:R-:W-:Y:S02]  /*1d70*/  VIMNMX R25, PT, PT, R25, 0x46a00000, PT ;  /* 0x46a0000019197848 */ /* 0x000fe40003fe0100 */
[----:B------:R-:W-:-:S05]  /*1d80*/  SEL R10, R10, 0x63400000, !P0 ;  /* 0x634000000a0a7807 */ /* 0x000fca0004000000 */
[----:B------:R-:W-:-:S04]  /*1d90*/  IMAD.IADD R10, R25, 0x1, -R10 ;  /* 0x00000001190a7824 */ /* 0x000fc800078e0a0a */
[----:B------:R-:W-:-:S06]  /*1da0*/  VIADD R25, R10, 0x7fe00000 ;  /* 0x7fe000000a197836 */ /* 0x000fcc0000000000 */
[----:B------:R-:W-:-:S10]  /*1db0*/  DMUL R32, R40, R24 ;  /* 0x0000001828207228 */ /* 0x000fd40000000000 */
[----:B------:R-:W-:-:S13]  /*1dc0*/  FSETP.GTU.AND P0, PT, |R33|, 1.469367938527859385e-39, PT ;  /* 0x001000002100780b */ /* 0x000fda0003f0c200 */
[----:B------:R-:W-:Y:S05]  /*1dd0*/  @P0 BRA `(.L_x_19) ;  /* 0x0000000000a80947 */ /* 0x000fea0003800000 */
[----:B------:R-:W-:-:S06]  /*1de0*/  DFMA R26, R40, -R26, R42 ;  /* 0x8000001a281a722b */ /* 0x000fcc000000002a */
[----:B------:R-:W-:-:S04]  /*1df0*/  MOV R26, RZ ;  /* 0x000000ff001a7202 */ /* 0x000fc80000000f00 */
[C---:B------:R-:W-:Y:S02]  /*1e00*/  FSETP.NEU.AND P0, PT, R27.reuse, RZ, PT ;  /* 0x000000ff1b00720b */ /* 0x040fe40003f0d000 */
[----:B------:R-:W-:-:S04]  /*1e10*/  LOP3.LUT R9, R27, 0x80000000, R29, 0x48, !PT ;  /* 0x800000001b097812 */ /* 0x000fc800078e481d */
[----:B------:R-:W-:-:S07]  /*1e20*/  LOP3.LUT R27, R9, R25, RZ, 0xfc, !PT ;  /* 0x00000019091b7212 */ /* 0x000fce00078efcff */
[----:B------:R-:W-:Y:S05]  /*1e30*/  @!P0 BRA `(.L_x_19) ;  /* 0x0000000000908947 */ /* 0x000fea0003800000 */
[----:B------:R-:W-:Y:S01]  /*1e40*/  IMAD.MOV R25, RZ, RZ, -R10 ;  /* 0x000000ffff197224 */ /* 0x000fe200078e0a0a */
[----:B------:R-:W-:Y:S01]  /*1e50*/  IADD3 R10, PT, PT, -R10, -0x43300000, RZ ;  /* 0xbcd000000a0a7810 */ /* 0x000fe20007ffe1ff */
[----:B------:R-:W-:-:S06]  /*1e60*/  IMAD.MOV.U32 R24, RZ, RZ, RZ ;  /* 0x000000ffff187224 */ /* 0x000fcc00078e00ff */
[----:B------:R-:W-:Y:S02]  /*1e70*/  DFMA R24, R32, -R24, R40 ;  /* 0x800000182018722b */ /* 0x000fe40000000028 */
[----:B------:R-:W-:-:S08]  /*1e80*/  DMUL.RP R40, R40, R26 ;  /* 0x0000001a28287228 */ /* 0x000fd00000008000 */
[----:B------:R-:W-:Y:S02]  /*1e90*/  FSETP.NEU.AND P0, PT, |R25|, R10, PT ;  /* 0x0000000a1900720b */ /* 0x000fe40003f0d200 */
[----:B------:R-:W-:Y:S02]  /*1ea0*/  LOP3.LUT R9, R41, R9, RZ, 0x3c, !PT ;  /* 0x0000000929097212 */ /* 0x000fe400078e3cff */
[----:B------:R-:W-:Y:S02]  /*1eb0*/  FSEL R10, R40, R32, !P0 ;  /* 0x00000020280a7208 */ /* 0x000fe40004000000 */
[----:B------:R-:W-:-:S03]  /*1ec0*/  FSEL R9, R9, R33, !P0 ;  /* 0x0000002109097208 */ /* 0x000fc60004000000 */
[----:B------:R-:W-:Y:S02]  /*1ed0*/  IMAD.MOV.U32 R32, RZ, RZ, R10 ;  /* 0x000000ffff207224 */ /* 0x000fe400078e000a */
[----:B------:R-:W-:Y:S01]  /*1ee0*/  IMAD.MOV.U32 R33, RZ, RZ, R9 ;  /* 0x000000ffff217224 */ /* 0x000fe200078e0009 */
[----:B------:R-:W-:Y:S06]  /*1ef0*/  BRA `(.L_x_19) ;  /* 0x0000000000607947 */ /* 0x000fec0003800000 */
.L_x_18:
[----:B------:R-:W-:-:S14]  /*1f00*/  DSETP.NAN.AND P0, PT, R24, R24, PT ;  /* 0x000000181800722a */ /* 0x000fdc0003f08000 */
[----:B------:R-:W-:Y:S05]  /*1f10*/  @P0 BRA `(.L_x_20) ;  /* 0x00000000004c0947 */ /* 0x000fea0003800000 */
[----:B------:R-:W-:-:S14]  /*1f20*/  DSETP.NAN.AND P0, PT, R28, R28, PT ;  /* 0x0000001c1c00722a */ /* 0x000fdc0003f08000 */
[----:B------:R-:W-:Y:S05]  /*1f30*/  @P0 BRA `(.L_x_21) ;  /* 0x0000000000340947 */ /* 0x000fea0003800000 */
[----:B------:R-:W-:Y:S01]  /*1f40*/  ISETP.NE.AND P0, PT, R31, R30, PT ;  /* 0x0000001e1f00720c */ /* 0x000fe20003f05270 */
[----:B------:R-:W-:Y:S01]  /*1f50*/  IMAD.MOV.U32 R33, RZ, RZ, -0x80000 ;  /* 0xfff80000ff217424 */ /* 0x000fe200078e00ff */
[----:B------:R-:W-:-:S11]  /*1f60*/  MOV R32, 0x0 ;  /* 0x0000000000207802 */ /* 0x000fd60000000f00 */
[----:B------:R-:W-:Y:S05]  /*1f70*/  @!P0 BRA `(.L_x_19) ;  /* 0x0000000000408947 */ /* 0x000fea0003800000 */
[----:B------:R-:W-:Y:S02]  /*1f80*/  ISETP.NE.AND P0, PT, R31, 0x7ff00000, PT ;  /* 0x7ff000001f00780c */ /* 0x000fe40003f05270 */
[----:B------:R-:W-:Y:S02]  /*1f90*/  LOP3.LUT R25, R25, 0x80000000, R29, 0x48, !PT ;  /* 0x8000000019197812 */ /* 0x000fe400078e481d */
[----:B------:R-:W-:-:S13]  /*1fa0*/  ISETP.EQ.OR P0, PT, R30, RZ, !P0 ;  /* 0x000000ff1e00720c */ /* 0x000fda0004702670 */
[----:B------:R-:W-:Y:S01]  /*1fb0*/  @P0 LOP3.LUT R9, R25, 0x7ff00000, RZ, 0xfc, !PT ;  /* 0x7ff0000019090812 */ /* 0x000fe200078efcff */
[----:B------:R-:W-:Y:S02]  /*1fc0*/  @!P0 IMAD.MOV.U32 R32, RZ, RZ, RZ ;  /* 0x000000ffff208224 */ /* 0x000fe400078e00ff */
[----:B------:R-:W-:Y:S01]  /*1fd0*/  @!P0 IMAD.MOV.U32 R33, RZ, RZ, R25 ;  /* 0x000000ffff218224 */ /* 0x000fe200078e0019 */
[----:B------:R-:W-:Y:S01]  /*1fe0*/  @P0 MOV R33, R9 ;  /* 0x0000000900210202 */ /* 0x000fe20000000f00 */
[----:B------:R-:W-:Y:S01]  /*1ff0*/  @P0 IMAD.MOV.U32 R32, RZ, RZ, RZ ;  /* 0x000000ffff200224 */ /* 0x000fe200078e00ff */
[----:B------:R-:W-:Y:S06]  /*2000*/  BRA `(.L_x_19) ;  /* 0x00000000001c7947 */ /* 0x000fec0003800000 */
.L_x_21:
[----:B------:R-:W-:Y:S01]  /*2010*/  LOP3.LUT R9, R29, 0x80000, RZ, 0xfc, !PT ;  /* 0x000800001d097812 */ /* 0x000fe200078efcff */
[----:B------:R-:W-:-:S04]  /*2020*/  IMAD.MOV.U32 R32, RZ, RZ, R28 ;  /* 0x000000ffff207224 */ /* 0x000fc800078e001c */
[----:B------:R-:W-:Y:S01]  /*2030*/  IMAD.MOV.U32 R33, RZ, RZ, R9 ;  /* 0x000000ffff217224 */ /* 0x000fe200078e0009 */
[----:B------:R-:W-:Y:S06]  /*2040*/  BRA `(.L_x_19) ;  /* 0x00000000000c7947 */ /* 0x000fec0003800000 */
.L_x_20:
[----:B------:R-:W-:Y:S01]  /*2050*/  LOP3.LUT R9, R25, 0x80000, RZ, 0xfc, !PT ;  /* 0x0008000019097812 */ /* 0x000fe200078efcff */
[----:B------:R-:W-:-:S04]  /*2060*/  IMAD.MOV.U32 R32, RZ, RZ, R24 ;  /* 0x000000ffff207224 */ /* 0x000fc800078e0018 */
[----:B------:R-:W-:-:S07]  /*2070*/  IMAD.MOV.U32 R33, RZ, RZ, R9 ;  /* 0x000000ffff217224 */ /* 0x000fce00078e0009 */
.L_x_19:
[----:B------:R-:W-:Y:S05]  /*2080*/  BSYNC.RECONVERGENT B2 ;  /* 0x0000000000027941 */ /* 0x000fea0003800200 */
.L_x_17:
[----:B------:R-:W-:Y:S01]  /*2090*/  IMAD.MOV.U32 R24, RZ, RZ, R0 ;  /* 0x000000ffff187224 */ /* 0x000fe200078e0000 */
[----:B------:R-:W-:Y:S01]  /*20a0*/  MOV R10, R32 ;  /* 0x00000020000a7202 */ /* 0x000fe20000000f00 */
[----:B------:R-:W-:Y:S02]  /*20b0*/  IMAD.MOV.U32 R25, RZ, RZ, 0x0 ;  /* 0x00000000ff197424 */ /* 0x000fe400078e00ff */
[----:B------:R-:W-:Y:S02]  /*20c0*/  IMAD.MOV.U32 R9, RZ, RZ, R33 ;  /* 0x000000ffff097224 */ /* 0x000fe400078e0021 */
[----:B------:R-:W-:Y:S05]  /*20d0*/  RET.REL.NODEC R24 `(kvo_many_series_one_param_time_major_f32) ;  /* 0xffffffdc18c87950 */ /* 0x000fea0003c3ffff */
.L_x_22:
[----:B------:R-:W-:-:S00]  /*20e0*/  BRA `(.L_x_22) ;  /* 0xfffffffc00fc7947 */ /* 0x000fc0000383ffff */
[----:B------:R-:W-:-:S00]  /*20f0*/  NOP ;  /* 0x0000000000007918 */ /* 0x000fc00000000000 */
        /* <DEDUP_REMOVED lines=8> */
.L_x_38:


//--------------------- .text.kvo_batch_f32       --------------------------
	.section	.text.kvo_batch_f32,"ax",@progbits
	.align	128
        .global         kvo_batch_f32
        .type           kvo_batch_f32,@function
        .size           kvo_batch_f32,(.L_x_39 - kvo_batch_f32)
        .other          kvo_batch_f32,@"STO_CUDA_ENTRY STV_DEFAULT"
kvo_batch_f32:
.text.kvo_batch_f32:
[----:B------:R-:W-:Y:S01]  /*0000*/  LDC R1, c[0x0][0x37c] ;  /* 0x0000df00ff017b82 */ /* 0x000fe20000000800 */
[----:B------:R-:W0:Y:S01]  /*0010*/  S2R R9, SR_CTAID.Y ;  /* 0x0000000000097919 */ /* 0x000e220000002600 */
[----:B------:R-:W0:Y:S02]  /*0020*/  LDCU UR4, c[0x0][0x3a0] ;  /* 0x00007400ff0477ac */ /* 0x000e240008000800 */
[----:B0-----:R-:W-:-:S13]  /*0030*/  ISETP.GE.AND P0, PT, R9, UR4, PT ;  /* 0x0000000409007c0c */ /* 0x001fda000bf06270 */
[----:B------:R-:W-:Y:S05]  /*0040*/  @P0 EXIT ;  /* 0x000000000000094d */ /* 0x000fea0003800000 */
[----:B------:R-:W0:Y:S01]  /*0050*/  LDC.64 R2, c[0x0][0x390] ;  /* 0x0000e400ff027b82 */ /* 0x000e220000000a00 */
[----:B------:R-:W1:Y:S07]  /*0060*/  LDCU.64 UR6, c[0x0][0x358] ;  /* 0x00006b00ff0677ac */ /* 0x000e6e0008000a00 */
[----:B------:R-:W2:Y:S01]  /*0070*/  LDC.64 R4, c[0x0][0x398] ;  /* 0x0000e600ff047b82 */ /* 0x000ea20000000a00 */
[----:B0-----:R-:W-:-:S05]  /*0080*/  IMAD.WIDE.U32 R2, R9, 0x4, R2 ;  /* 0x0000000409027825 */ /* 0x001fca00078e0002 */
[----:B-1----:R-:W3:Y:S01]  /*0090*/  LDG.E.CONSTANT R6, desc[UR6][R2.64] ;  /* 0x0000000602067981 */ /* 0x002ee2000c1e9900 */
[----:B--2---:R-:W-:-:S05]  /*00a0*/  IMAD.WIDE.U32 R4, R9, 0x4, R4 ;  /* 0x0000000409047825 */ /* 0x004fca00078e0004 */
[----:B------:R-:W3:Y:S02]  /*00b0*/  LDG.E.CONSTANT R21, desc[UR6][R4.64] ;  /* 0x0000000604157981 */ /* 0x000ee4000c1e9900 */
[----:B---3--:R-:W-:-:S04]  /*00c0*/  ISETP.GE.AND P0, PT, R21, R6, PT ;  /* 0x000000061500720c */ /* 0x008fc80003f06270 */
[----:B------:R-:W-:-:S13]  /*00d0*/  ISETP.LT.OR P0, PT, R6, 0x1, !P0 ;  /* 0x000000010600780c */ /* 0x000fda0004701670 */
[----:B------:R-:W-:Y:S05]  /*00e0*/  @P0 EXIT ;  /* 0x000000000000094d */ /* 0x000fea0003800000 */
[----:B------:R-:W0:Y:S01]  /*00f0*/  LDC.64 R2, c[0x0][0x388] ;  /* 0x0000e200ff027b82 */ /* 0x000e220000000a00 */
[----:B------:R-:W1:Y:S01]  /*0100*/  S2R R8, SR_TID.X ;  /* 0x0000000000087919 */ /* 0x000e620000002100 */
[----:B------:R-:W2:Y:S01]  /*0110*/  LDCU UR4, c[0x0][0x38c] ;  /* 0x00007180ff0477ac */ /* 0x000ea20008000800 */
[----:B------:R-:W-:Y:S01]  /*0120*/  BSSY.RECONVERGENT B0, `(.L_x_23) ;  /* 0x0000011000007945 */ /* 0x000fe20003800200 */
[----:B0-----:R-:W-:Y:S02]  /*0130*/  VIADD R3, R3, 0x1 ;  /* 0x0000000103037836 */ /* 0x001fe40000000000 */
[----:B------:R-:W-:-:S03]  /*0140*/  IMAD R0, R9, R2, RZ ;  /* 0x0000000209007224 */ /* 0x000fc600078e02ff */
[CC--:B------:R-:W-:Y:S02]  /*0150*/  VIMNMX R7, PT, PT, R3.reuse, R2.reuse, PT ;  /* 0x0000000203077248 */ /* 0x0c0fe40003fe0100 */
[----:B------:R-:W-:Y:S02]  /*0160*/  ISETP.GE.AND P0, PT, R3, R2, PT ;  /* 0x000000020300720c */ /* 0x000fe40003f06270 */
[C---:B-1----:R-:W-:Y:S02]  /*0170*/  ISETP.GE.AND P1, PT, R8.reuse, R7, PT ;  /* 0x000000070800720c */ /* 0x042fe40003f26270 */
[----:B------:R-:W-:-:S11]  /*0180*/  ISETP.NE.OR P0, PT, R8, RZ, P0 ;  /* 0x000000ff0800720c */ /* 0x000fd60000705670 */
[----:B--2---:R-:W-:Y:S05]  /*0190*/  @P1 BRA `(.L_x_24) ;  /* 0x0000000000241947 */ /* 0x004fea0003800000 */
[----:B------:R-:W0:Y:S01]  /*01a0*/  LDC R9, c[0x0][0x360] ;  /* 0x0000d800ff097b82 */ /* 0x000e220000000800 */
[----:B------:R-:W-:-:S07]  /*01b0*/  IMAD.MOV.U32 R11, RZ, RZ, 0x7fffffff ;  /* 0x7fffffffff0b7424 */ /* 0x000fce00078e00ff */
[----:B------:R-:W1:Y:S02]  /*01c0*/  LDC.64 R4, c[0x0][0x3a8] ;  /* 0x0000ea00ff047b82 */ /* 0x000e640000000a00 */
.L_x_25:
[--C-:B--2---:R-:W-:Y:S02]  /*01d0*/  IMAD.IADD R3, R0, 0x1, R8.reuse ;  /* 0x0000000100037824 */ /* 0x104fe400078e0208 */
[----:B0-----:R-:W-:Y:S02]  /*01e0*/  IMAD.IADD R8, R9, 0x1, R8 ;  /* 0x0000000109087824 */ /* 0x001fe400078e0208 */
[----:B-1----:R-:W-:-:S03]  /*01f0*/  IMAD.WIDE R2, R3, 0x4, R4 ;  /* 0x0000000403027825 */ /* 0x002fc600078e0204 */
[----:B------:R-:W-:Y:S02]  /*0200*/  ISETP.GE.AND P1, PT, R8, R7, PT ;  /* 0x000000070800720c */ /* 0x000fe40003f26270 */
[----:B------:R2:W-:Y:S11]  /*0210*/  STG.E desc[UR6][R2.64], R11 ;  /* 0x0000000b02007986 */ /* 0x0005f6000c101906 */
[----:B------:R-:W-:Y:S05]  /*0220*/  @!P1 BRA `(.L_x_25) ;  /* 0xfffffffc00e89947 */ /* 0x000fea000383ffff */
.L_x_24:
[----:B------:R-:W-:Y:S05]  /*0230*/  BSYNC.RECONVERGENT B0 ;  /* 0x0000000000007941 */ /* 0x000fea0003800200 */
.L_x_23:
[----:B------:R-:W-:Y:S06]  /*0240*/  BAR.SYNC.DEFER_BLOCKING 0x0 ;  /* 0x0000000000007b1d */ /* 0x000fec0000010000 */
[----:B------:R-:W-:Y:S05]  /*0250*/  @P0 EXIT ;  /* 0x000000000000094d */ /* 0x000fea0003800000 */
[----:B--2---:R-:W-:Y:S02]  /*0260*/  VIADD R2, R6, 0x1 ;  /* 0x0000000106027836 */ /* 0x004fe40000000000 */
[----:B------:R-:W-:Y:S02]  /*0270*/  IMAD.MOV.U32 R4, RZ, RZ, 0x1 ;  /* 0x00000001ff047424 */ /* 0x000fe400078e00ff */
[----:B------:R-:W-:Y:S02]  /*0280*/  IMAD.MOV.U32 R18, RZ, RZ, RZ ;  /* 0x000000ffff127224 */ /* 0x000fe400078e00ff */
[----:B------:R-:W0:Y:S01]  /*0290*/  I2F.F64.U32 R2, R2 ;  /* 0x0000000200027312 */ /* 0x000e220000201800 */
[----:B------:R-:W-:-:S07]  /*02a0*/  IMAD.MOV.U32 R19, RZ, RZ, 0x40000000 ;  /* 0x40000000ff137424 */ /* 0x000fce00078e00ff */
        /* <DEDUP_REMOVED lines=12> */
[----:B------:R-:W-:Y:S01]  /*0370*/  IMAD.MOV.U32 R6, RZ, RZ, R2 ;  /* 0x000000ffff067224 */ /* 0x000fe200078e0002 */
[----:B------:R-:W-:Y:S01]  /*0380*/  MOV R20, 0x3b0 ;  /* 0x000003b000147802 */ /* 0x000fe20000000f00 */
[----:B------:R-:W-:-:S07]  /*0390*/  IMAD.MOV.U32 R7, RZ, RZ, R3 ;  /* 0x000000ffff077224 */ /* 0x000fce00078e0003 */
[----:B------:R-:W-:Y:S05]  /*03a0*/  CALL.REL.NOINC `($__internal_1_$__cuda_sm20_div_rn_f64_full) ;  /* 0x0000000c007c7944 */ /* 0x000fea0003c00000 */
[----:B------:R-:W-:Y:S02]  /*03b0*/  IMAD.MOV.U32 R4, RZ, RZ, R12 ;  /* 0x000000ffff047224 */ /* 0x000fe400078e000c */
[----:B------:R-:W-:-:S07]  /*03c0*/  IMAD.MOV.U32 R5, RZ, RZ, R13 ;  /* 0x000000ffff057224 */ /* 0x000fce00078e000d */
.L_x_26:
[----:B------:R-:W-:Y:S02]  /*03d0*/  VIADD R6, R21, 0x1 ;  /* 0x0000000115067836 */ /* 0x000fe40000000000 */
[----:B------:R-:W-:-:S04]  /*03e0*/  IMAD.MOV.U32 R2, RZ, RZ, 0x1 ;  /* 0x00000001ff027424 */ /* 0x000fc800078e00ff */
[----:B------:R-:W0:Y:S08]  /*03f0*/  I2F.F64 R6, R6 ;  /* 0x0000000600067312 */ /* 0x000e300000201c00 */
        /* <DEDUP_REMOVED lines=12> */
[----:B------:R-:W-:-:S07]  /*04c0*/  MOV R20, 0x4e0 ;  /* 0x000004e000147802 */ /* 0x000fce0000000f00 */
[----:B------:R-:W-:Y:S05]  /*04d0*/  CALL.REL.NOINC `($__internal_1_$__cuda_sm20_div_rn_f64_full) ;  /* 0x0000000c00307944 */ /* 0x000fea0003c00000 */
[----:B------:R-:W-:Y:S01]  /*04e0*/  IMAD.MOV.U32 R2, RZ, RZ, R12 ;  /* 0x000000ffff027224 */ /* 0x000fe200078e000c */
[----:B------:R-:W-:-:S07]  /*04f0*/  MOV R3, R13 ;  /* 0x0000000d00037202 */ /* 0x000fce0000000f00 */
.L_x_27:
[----:B------:R-:W0:Y:S01]  /*0500*/  LDC.64 R6, c[0x0][0x388] ;  /* 0x0000e200ff067b82 */ /* 0x000e220000000a00 */
[----:B------:R-:W-:-:S07]  /*0510*/  SHF.R.S32.HI R8, RZ, 0x1f, R0 ;  /* 0x0000001fff087819 */ /* 0x000fce0000011400 */
[----:B------:R-:W1:Y:S01]  /*0520*/  LDC.64 R10, c[0x0][0x3a8] ;  /* 0x0000ea00ff0a7b82 */ /* 0x000e620000000a00 */
[----:B0-----:R-:W-:Y:S01]  /*0530*/  IADD3 R12, P0, PT, R0, R7, RZ ;  /* 0x00000007000c7210 */ /* 0x001fe20007f1e0ff */
[----:B------:R-:W-:-:S03]  /*0540*/  VIADD R9, R7, 0x2 ;  /* 0x0000000207097836 */ /* 0x000fc60000000000 */
[----:B------:R-:W-:Y:S02]  /*0550*/  LEA.HI.X.SX32 R8, R7, R8, 0x1, P0 ;  /* 0x0000000807087211 */ /* 0x000fe400000f0eff */
[----:B------:R-:W-:Y:S02]  /*0560*/  ISETP.GE.AND P0, PT, R9, R6, PT ;  /* 0x000000060900720c */ /* 0x000fe40003f06270 */
[----:B-1----:R-:W-:-:S04]  /*0570*/  LEA R14, P1, R12, R10, 0x2 ;  /* 0x0000000a0c0e7211 */ /* 0x002fc800078210ff */
[----:B------:R-:W-:-:S05]  /*0580*/  LEA.HI.X R15, R12, R11, R8, 0x2, P1 ;  /* 0x0000000b0c0f7211 */ /* 0x000fca00008f1408 */
[----:B------:R0:W-:Y:S02]  /*0590*/  STG.E desc[UR6][R14.64+0x4], RZ ;  /* 0x000004ff0e007986 */ /* 0x0001e4000c101906 */
[----:B------:R-:W-:Y:S05]  /*05a0*/  @P0 EXIT ;  /* 0x000000000000094d */ /* 0x000fea0003800000 */
[----:B------:R-:W0:Y:S02]  /*05b0*/  LDC.64 R12, c[0x0][0x380] ;  /* 0x0000e000ff0c7b82 */ /* 0x000e240000000a00 */
[----:B0-----:R-:W-:-:S06]  /*05c0*/  IMAD.WIDE R14, R7, 0x4, R12 ;  /* 0x00000004070e7825 */ /* 0x001fcc00078e020c */
[----:B------:R-:W2:Y:S01]  /*05d0*/  LDG.E.CONSTANT R14, desc[UR6][R14.64+0x4] ;  /* 0x000004060e0e7981 */ /* 0x000ea2000c1e9900 */
[----:B------:R-:W-:-:S04]  /*05e0*/  IMAD.IADD R6, R6, 0x1, -R7 ;  /* 0x0000000106067824 */ /* 0x000fc800078e0a07 */
[C---:B------:R-:W-:Y:S02]  /*05f0*/  VIADD R8, R6.reuse, 0xfffffffd ;  /* 0xfffffffd06087836 */ /* 0x040fe40000000000 */
[----:B------:R-:W-:-:S03]  /*0600*/  VIADD R6, R6, 0xfffffffe ;  /* 0xfffffffe06067836 */ /* 0x000fc60000000000 */
[----:B------:R-:W-:Y:S02]  /*0610*/  ISETP.GE.U32.AND P0, PT, R8, 0x7, PT ;  /* 0x000000070800780c */ /* 0x000fe40003f06070 */
[----:B------:R-:W-:Y:S01]  /*0620*/  LOP3.LUT R8, R6, 0x7, RZ, 0xc0, !PT ;  /* 0x0000000706087812 */ /* 0x000fe200078ec0ff */
[----:B--2---:R-:W0:Y:S02]  /*0630*/  F2F.F64.F32 R22, R14 ;  /* 0x0000000e00167310 */ /* 0x004e240000201800 */
[----:B0-----:R-:W-:Y:S02]  /*0640*/  IMAD.MOV.U32 R16, RZ, RZ, R22 ;  /* 0x000000ffff107224 */ /* 0x001fe400078e0016 */
[----:B------:R-:W-:-:S06]  /*0650*/  IMAD.MOV.U32 R17, RZ, RZ, R23 ;  /* 0x000000ffff117224 */ /* 0x000fcc00078e0017 */
[----:B------:R-:W-:Y:S05]  /*0660*/  @!P0 BRA `(.L_x_28) ;  /* 0x0000000400648947 */ /* 0x000fea0003800000 */
[----:B------:R-:W-:Y:S01]  /*0670*/  IADD3 R10, P0, PT, R10, 0x10, RZ ;  /* 0x000000100a0a7810 */ /* 0x000fe20007f1e0ff */
[----:B------:R-:W-:Y:S01]  /*0680*/  IMAD.MOV.U32 R16, RZ, RZ, R22 ;  /* 0x000000ffff107224 */ /* 0x000fe200078e0016 */
[----:B------:R-:W-:Y:S01]  /*0690*/  LOP3.LUT R24, R6, 0xfffffff8, RZ, 0xc0, !PT ;  /* 0xfffffff806187812 */ /* 0x000fe200078ec0ff */
[----:B------:R-:W-:Y:S01]  /*06a0*/  IMAD.MOV.U32 R17, RZ, RZ, R23 ;  /* 0x000000ffff117224 */ /* 0x000fe200078e0017 */
[----:B------:R-:W-:Y:S01]  /*06b0*/  IADD3.X R7, PT, PT, R0, R7, RZ, PT, PT ;  /* 0x0000000700077210 */ /* 0x000fe20003fee4ff */
[----:B------:R-:W-:Y:S02]  /*06c0*/  IMAD.X R11, RZ, RZ, R11, P0 ;  /* 0x000000ffff0b7224 */ /* 0x000fe400000e060b */
[----:B------:R-:W-:-:S07]  /*06d0*/  IMAD.MOV R24, RZ, RZ, -R24 ;  /* 0x000000ffff187224 */ /* 0x000fce00078e0a18 */
.L_x_29:
[----:B----4-:R-:W-:-:S05]  /*06e0*/  IMAD.WIDE R14, R9, 0x4, R12 ;  /* 0x00000004090e7825 */ /* 0x010fca00078e020c */
[----:B------:R-:W2:Y:S04]  /*06f0*/  LDG.E.CONSTANT R25, desc[UR6][R14.64] ;  /* 0x000000060e197981 */ /* 0x000ea8000c1e9900 */
[----:B------:R-:W3:Y:S04]  /*0700*/  LDG.E.CONSTANT R26, desc[UR6][R14.64+0x4] ;  /* 0x000004060e1a7981 */ /* 0x000ee8000c1e9900 */
[----:B------:R-:W4:Y:S04]  /*0710*/  LDG.E.CONSTANT R32, desc[UR6][R14.64+0x8] ;  /* 0x000008060e207981 */ /* 0x000f28000c1e9900 */
[----:B------:R-:W5:Y:S04]  /*0720*/  LDG.E.CONSTANT R27, desc[UR6][R14.64+0x10] ;  /* 0x000010060e1b7981 */ /* 0x000f68000c1e9900 */
[----:B------:R-:W5:Y:S01]  /*0730*/  LDG.E.CONSTANT R28, desc[UR6][R14.64+0x14] ;  /* 0x000014060e1c7981 */ /* 0x000f62000c1e9900 */
[----:B--2---:R-:W0:Y:S02]  /*0740*/  F2F.F64.F32 R18, R25 ;  /* 0x0000001900127310 */ /* 0x004e240000201800 */
[----:B0-----:R-:W-:-:S02]  /*0750*/  DADD R30, R18, -R16 ;  /* 0x00000000121e7229 */ /* 0x001fc40000000810 */
[----:B------:R-:W-:-:S06]  /*0760*/  DADD R18, R18, -R22 ;  /* 0x0000000012127229 */ /* 0x000fcc0000000816 */
[----:B------:R-:W-:Y:S01]  /*0770*/  DFMA R30, R30, R4, R16 ;  /* 0x000000041e1e722b */ /* 0x000fe20000000010 */
[----:B---3--:R0:W1:Y:S01]  /*0780*/  F2F.F64.F32 R16, R26 ;  /* 0x0000001a00107310 */ /* 0x0080620000201800 */
[----:B------:R-:W-:Y:S01]  /*0790*/  DFMA R22, R18, R2, R22 ;  /* 0x000000021216722b */ /* 0x000fe20000000016 */
[----:B0-----:R-:W2:Y:S05]  /*07a0*/  LDG.E.CONSTANT R26, desc[UR6][R14.64+0xc] ;  /* 0x00000c060e1a7981 */ /* 0x001eaa000c1e9900 */
[--C-:B-1----:R-:W-:Y:S02]  /*07b0*/  DADD R20, -R30, R16.reuse ;  /* 0x000000001e147229 */ /* 0x102fe40000000110 */
[----:B------:R-:W-:-:S06]  /*07c0*/  DADD R16, -R22, R16 ;  /* 0x0000000016107229 */ /* 0x000fcc0000000110 */
[----:B------:R-:W-:Y:S02]  /*07d0*/  DFMA R20, R20, R4, R30 ;  /* 0x000000041414722b */ /* 0x000fe4000000001e */
[--C-:B------:R-:W-:Y:S02]  /*07e0*/  DADD R30, R30, -R22.reuse ;  /* 0x000000001e1e7229 */ /* 0x100fe40000000816 */
[----:B------:R-:W-:Y:S01]  /*07f0*/  DFMA R16, R16, R2, R22 ;  /* 0x000000021010722b */ /* 0x000fe20000000016 */
[----:B----4-:R-:W0:Y:S07]  /*0800*/  F2F.F64.F32 R22, R32 ;  /* 0x0000002000167310 */ /* 0x010e2e0000201800 */
[C---:B------:R-:W-:Y:S01]  /*0810*/  DADD R34, R20.reuse, -R16 ;  /* 0x0000000014227229 */ /* 0x040fe20000000810 */
[----:B------:R-:W-:Y:S01]  /*0820*/  F2F.F32.F64 R29, R30 ;  /* 0x0000001e001d7310 */ /* 0x000fe20000301000 */
[----:B0-----:R-:W-:-:S07]  /*0830*/  DADD R18, -R20, R22 ;  /* 0x0000000014127229 */ /* 0x001fce0000000116 */
[----:B------:R-:W0:Y:S01]  /*0840*/  F2F.F32.F64 R25, R34 ;  /* 0x0000002200197310 */ /* 0x000e220000301000 */
[----:B------:R-:W-:Y:S02]  /*0850*/  DADD R22, -R16, R22 ;  /* 0x0000000010167229 */ /* 0x000fe40000000116 */
[----:B------:R-:W-:-:S06]  /*0860*/  DFMA R18, R18, R4, R20 ;  /* 0x000000041212722b */ /* 0x000fcc0000000014 */
[----:B------:R-:W-:Y:S01]  /*0870*/  DFMA R22, R22, R2, R16 ;  /* 0x000000021616722b */ /* 0x000fe20000000010 */
[----:B------:R-:W-:-:S07]  /*0880*/  IMAD.WIDE R20, R7, 0x4, R10 ;  /* 0x0000000407147825 */ /* 0x000fce00078e020a */
[C---:B------:R-:W-:Y:S01]  /*0890*/  DADD R32, R18.reuse, -R22 ;  /* 0x0000000012207229 */ /* 0x040fe20000000816 */
[----:B0-----:R0:W-:Y:S04]  /*08a0*/  STG.E desc[UR6][R20.64+-0xc], R25 ;  /* 0xfffff41914007986 */ /* 0x0011e8000c101906 */
[----:B------:R1:W-:Y:S04]  /*08b0*/  STG.E desc[UR6][R20.64+-0x10], R29 ;  /* 0xfffff01d14007986 */ /* 0x0003e8000c101906 */
[----:B0-----:R-:W3:Y:S01]  /*08c0*/  LDG.E.CONSTANT R25, desc[UR6][R14.64+0x1c] ;  /* 0x00001c060e197981 */ /* 0x001ee2000c1e9900 */
[----:B--2---:R-:W0:Y:S02]  /*08d0*/  F2F.F64.F32 R30, R26 ;  /* 0x0000001a001e7310 */ /* 0x004e240000201800 */
[----:B0-----:R-:W-:-:S02]  /*08e0*/  DADD R16, -R18, R30 ;  /* 0x0000000012107229 */ /* 0x001fc4000000011e */
[----:B------:R-:W-:-:S06]  /*08f0*/  DADD R30, -R22, R30 ;  /* 0x00000000161e7229 */ /* 0x000fcc000000011e */
[----:B------:R-:W-:Y:S02]  /*0900*/  DFMA R16, R16, R4, R18 ;  /* 0x000000041010722b */ /* 0x000fe40000000012 */
[----:B------:R-:W-:-:S08]  /*0910*/  DFMA R22, R30, R2, R22 ;  /* 0x000000021e16722b */ /* 0x000fd00000000016 */
[----:B------:R-:W-:-:S10]  /*0920*/  DADD R34, R16, -R22 ;  /* 0x0000000010227229 */ /* 0x000fd40000000816 */
[----:B------:R0:W-:Y:S02]  /*0930*/  F2F.F32.F64 R35, R34 ;  /* 0x0000002200237310 */ /* 0x0001e40000301000 */
[----:B0-----:R-:W2:Y:S06]  /*0940*/  LDG.E.CONSTANT R34, desc[UR6][R14.64+0x18] ;  /* 0x000018060e227981 */ /* 0x001eac000c1e9900 */
[----:B-----5:R-:W0:Y:S08]  /*0950*/  F2F.F64.F32 R30, R27 ;  /* 0x0000001b001e7310 */ /* 0x020e300000201800 */
[----:B-1----:R-:W1:Y:S01]  /*0960*/  F2F.F64.F32 R28, R28 ;  /* 0x0000001c001c7310 */ /* 0x002e620000201800 */
[----:B0-----:R-:W-:-:S02]  /*0970*/  DADD R18, -R16, R30 ;  /* 0x0000000010127229 */ /* 0x001fc4000000011e */
[----:B------:R-:W-:-:S08]  /*0980*/  DADD R30, -R22, R30 ;  /* 0x00000000161e7229 */ /* 0x000fd0000000011e */
[----:B------:R-:W-:Y:S02]  /*0990*/  DFMA R22, R30, R2, R22 ;  /* 0x000000021e16722b */ /* 0x000fe40000000016 */
[----:B------:R-:W-:-:S06]  /*09a0*/  DFMA R18, R18, R4, R16 ;  /* 0x000000041212722b */ /* 0x000fcc0000000010 */
[----:B-1----:R-:W-:Y:S02]  /*09b0*/  DADD R26, -R22, R28 ;  /* 0x00000000161a7229 */ /* 0x002fe4000000011c */
[C---:B------:R-:W-:Y:S02]  /*09c0*/  DADD R30, R18.reuse, -R22 ;  /* 0x00000000121e7229 */ /* 0x040fe40000000816 */
[----:B------:R-:W-:-:S04]  /*09d0*/  DADD R16, -R18, R28 ;  /* 0x0000000012107229 */ /* 0x000fc8000000011c */
[----:B------:R-:W-:Y:S01]  /*09e0*/  DFMA R26, R26, R2, R22 ;  /* 0x000000021a1a722b */ /* 0x000fe20000000016 */
[----:B------:R-:W0:Y:S03]  /*09f0*/  F2F.F32.F64 R33, R32 ;  /* 0x0000002000217310 */ /* 0x000e260000301000 */
[----:B------:R-:W-:Y:S01]  /*0a00*/  DFMA R18, R16, R4, R18 ;  /* 0x000000041012722b */ /* 0x000fe20000000012 */
[----:B0-----:R0:W-:Y:S04]  /*0a10*/  STG.E desc[UR6][R20.64+-0x8], R33 ;  /* 0xfffff82114007986 */ /* 0x0011e8000c101906 */
[----:B------:R-:W1:Y:S03]  /*0a20*/  F2F.F32.F64 R31, R30 ;  /* 0x0000001e001f7310 */ /* 0x000e660000301000 */
[C---:B0-----:R-:W-:Y:S01]  /*0a30*/  DADD R32, R18.reuse, -R26 ;  /* 0x0000000012207229 */ /* 0x041fe2000000081a */
[----:B-1----:R0:W-:Y:S05]  /*0a40*/  STG.E desc[UR6][R20.64], R31 ;  /* 0x0000001f14007986 */ /* 0x0021ea000c101906 */
[----:B------:R-:W1:Y:S01]  /*0a50*/  F2F.F32.F64 R29, R32 ;  /* 0x00000020001d7310 */ /* 0x000e620000301000 */
[----:B------:R-:W-:Y:S01]  /*0a60*/  VIADD R24, R24, 0x8 ;  /* 0x0000000818187836 */ /* 0x000fe20000000000 */
[----:B------:R4:W-:Y:S04]  /*0a70*/  STG.E desc[UR6][R20.64+-0x4], R35 ;  /* 0xfffffc2314007986 */ /* 0x0009e8000c101906 */
[----:B------:R-:W-:Y:S01]  /*0a80*/  ISETP.NE.AND P0, PT, R24, RZ, PT ;  /* 0x000000ff1800720c */ /* 0x000fe20003f05270 */
[----:B-1----:R4:W-:Y:S01]  /*0a90*/  STG.E desc[UR6][R20.64+0x4], R29 ;  /* 0x0000041d14007986 */ /* 0x0029e2000c101906 */
[----:B------:R-:W-:Y:S01]  /*0aa0*/  UIADD3 UR4, UPT, UPT, UR4, 0x8, URZ ;  /* 0x0000000804047890 */ /* 0x000fe2000fffe0ff */
[----:B------:R-:W-:Y:S01]  /*0ab0*/  IADD3 R9, PT, PT, R9, 0x8, RZ ;  /* 0x0000000809097810 */ /* 0x000fe20007ffe0ff */
[----:B------:R-:W-:Y:S01]  /*0ac0*/  VIADD R7, R7, 0x8 ;  /* 0x0000000807077836 */ /* 0x000fe20000000000 */
[----:B--2---:R-:W1:Y:S02]  /*0ad0*/  F2F.F64.F32 R22, R34 ;  /* 0x0000002200167310 */ /* 0x004e640000201800 */
[----:B-1----:R-:W-:-:S02]  /*0ae0*/  DADD R16, -R18, R22 ;  /* 0x0000000012107229 */ /* 0x002fc40000000116 */
[----:B------:R-:W-:-:S08]  /*0af0*/  DADD R22, -R26, R22 ;  /* 0x000000001a167229 */ /* 0x000fd00000000116 */
[----:B------:R-:W-:Y:S01]  /*0b00*/  DFMA R22, R22, R2, R26 ;  /* 0x000000021616722b */ /* 0x000fe2000000001a */
[----:B---3--:R-:W1:Y:S01]  /*0b10*/  F2F.F64.F32 R26, R25 ;  /* 0x00000019001a7310 */ /* 0x008e620000201800 */
[----:B------:R-:W-:-:S08]  /*0b20*/  DFMA R16, R16, R4, R18 ;  /* 0x000000041010722b */ /* 0x000fd00000000012 */
[--C-:B-1----:R-:W-:Y:S02]  /*0b30*/  DADD R18, -R16, R26.reuse ;  /* 0x0000000010127229 */ /* 0x102fe4000000011a */
[----:B------:R-:W-:Y:S02]  /*0b40*/  DADD R14, -R22, R26 ;  /* 0x00000000160e7229 */ /* 0x000fe4000000011a */
[----:B0-----:R-:W-:-:S04]  /*0b50*/  DADD R30, R16, -R22 ;  /* 0x00000000101e7229 */ /* 0x001fc80000000816 */
[----:B------:R-:W-:Y:S02]  /*0b60*/  DFMA R16, R18, R4, R16 ;  /* 0x000000041210722b */ /* 0x000fe40000000010 */
[----:B------:R-:W-:-:S08]  /*0b70*/  DFMA R22, R14, R2, R22 ;  /* 0x000000020e16722b */ /* 0x000fd00000000016 */
[----:B------:R-:W-:Y:S01]  /*0b80*/  DADD R14, R16, -R22 ;  /* 0x00000000100e7229 */ /* 0x000fe20000000816 */
[----:B------:R-:W0:Y:S09]  /*0b90*/  F2F.F32.F64 R31, R30 ;  /* 0x0000001e001f7310 */ /* 0x000e320000301000 */
[----:B------:R-:W1:Y:S01]  /*0ba0*/  F2F.F32.F64 R15, R14 ;  /* 0x0000000e000f7310 */ /* 0x000e620000301000 */
[----:B0-----:R4:W-:Y:S04]  /*0bb0*/  STG.E desc[UR6][R20.64+0x8], R31 ;  /* 0x0000081f14007986 */ /* 0x0019e8000c101906 */
[----:B-1----:R4:W-:Y:S01]  /*0bc0*/  STG.E desc[UR6][R20.64+0xc], R15 ;  /* 0x00000c0f14007986 */ /* 0x0029e2000c101906 */
[----:B------:R-:W-:Y:S05]  /*0bd0*/  @P0 BRA `(.L_x_29) ;  /* 0xfffffff800c00947 */ /* 0x000fea000383ffff */
[----:B------:R-:W-:-:S06]  /*0be0*/  UIADD3 UR5, UPT, UPT, UR4, 0x2, URZ ;  /* 0x0000000204057890 */ /* 0x000fcc000fffe0ff */
[----:B------:R-:W-:-:S07]  /*0bf0*/  IMAD.U32 R9, RZ, RZ, UR5 ;  /* 0x00000005ff097e24 */ /* 0x000fce000f8e00ff */
.L_x_28:
[----:B------:R-:W-:-:S13]  /*0c00*/  ISETP.NE.AND P0, PT, R8, RZ, PT ;  /* 0x000000ff0800720c */ /* 0x000fda0003f05270 */
[----:B------:R-:W-:Y:S05]  /*0c10*/  @!P0 EXIT ;  /* 0x000000000000894d */ /* 0x000fea0003800000 */
[----:B------:R-:W-:Y:S02]  /*0c20*/  ISETP.GE.U32.AND P0, PT, R8, 0x4, PT ;  /* 0x000000040800780c */ /* 0x000fe40003f06070 */
[----:B------:R-:W-:-:S04]  /*0c30*/  LOP3.LUT R24, R6, 0x3, RZ, 0xc0, !PT ;  /* 0x0000000306187812 */ /* 0x000fc800078ec0ff */
[----:B------:R-:W-:-:S07]  /*0c40*/  ISETP.NE.AND P1, PT, R24, RZ, PT ;  /* 0x000000ff1800720c */ /* 0x000fce0003f25270 */
[----:B------:R-:W-:Y:S06]  /*0c50*/  @!P0 BRA `(.L_x_30) ;  /* 0x0000000000a48947 */ /* 0x000fec0003800000 */
[----:B------:R-:W-:-:S05]  /*0c60*/  IMAD.WIDE R18, R9, 0x4, R12 ;  /* 0x0000000409127825 */ /* 0x000fca00078e020c */
[----:B------:R-:W2:Y:S04]  /*0c70*/  LDG.E.CONSTANT R25, desc[UR6][R18.64] ;  /* 0x0000000612197981 */ /* 0x000ea8000c1e9900 */
[----:B------:R-:W4:Y:S04]  /*0c80*/  LDG.E.CONSTANT R28, desc[UR6][R18.64+0x4] ;  /* 0x00000406121c7981 */ /* 0x000f28000c1e9900 */
[----:B------:R-:W3:Y:S04]  /*0c90*/  LDG.E.CONSTANT R7, desc[UR6][R18.64+0x8] ;  /* 0x0000080612077981 */ /* 0x000ee8000c1e9900 */
[----:B------:R-:W5:Y:S01]  /*0ca0*/  LDG.E.CONSTANT R8, desc[UR6][R18.64+0xc] ;  /* 0x00000c0612087981 */ /* 0x000f62000c1e9900 */
[----:B--2---:R0:W1:Y:S08]  /*0cb0*/  F2F.F64.F32 R26, R25 ;  /* 0x00000019001a7310 */ /* 0x0040700000201800 */
[----:B----4-:R-:W2:Y:S01]  /*0cc0*/  F2F.F64.F32 R14, R28 ;  /* 0x0000001c000e7310 */ /* 0x010ea20000201800 */
[----:B0-----:R-:W-:-:S02]  /*0cd0*/  IMAD.IADD R25, R0, 0x1, R9 ;  /* 0x0000000100197824 */ /* 0x001fc400078e0209 */
[----:B------:R-:W-:Y:S01]  /*0ce0*/  VIADD R9, R9, 0x4 ;  /* 0x0000000409097836 */ /* 0x000fe20000000000 */
[--C-:B-1----:R-:W-:Y:S02]  /*0cf0*/  DADD R10, -R16, R26.reuse ;  /* 0x00000000100a7229 */ /* 0x102fe4000000011a */
[----:B------:R-:W-:-:S06]  /*0d00*/  DADD R26, -R22, R26 ;  /* 0x00000000161a7229 */ /* 0x000fcc000000011a */
[----:B------:R-:W-:Y:S02]  /*0d10*/  DFMA R16, R10, R4, R16 ;  /* 0x000000040a10722b */ /* 0x000fe40000000010 */
[----:B------:R-:W-:Y:S01]  /*0d20*/  DFMA R26, R26, R2, R22 ;  /* 0x000000021a1a722b */ /* 0x000fe20000000016 */
[----:B---3--:R-:W0:Y:S05]  /*0d30*/  F2F.F64.F32 R10, R7 ;  /* 0x00000007000a7310 */ /* 0x008e2a0000201800 */
[--C-:B--2---:R-:W-:Y:S02]  /*0d40*/  DADD R20, -R16, R14.reuse ;  /* 0x0000000010147229 */ /* 0x104fe4000000010e */
[----:B------:R-:W-:Y:S01]  /*0d50*/  DADD R14, -R26, R14 ;  /* 0x000000001a0e7229 */ /* 0x000fe2000000010e */
[----:B-----5:R-:W1:Y:S05]  /*0d60*/  F2F.F64.F32 R22, R8 ;  /* 0x0000000800167310 */ /* 0x020e6a0000201800 */
[----:B------:R-:W-:-:S02]  /*0d70*/  DFMA R20, R20, R4, R16 ;  /* 0x000000041414722b */ /* 0x000fc40000000010 */
[--C-:B------:R-:W-:Y:S02]  /*0d80*/  DFMA R18, R14, R2, R26.reuse ;  /* 0x000000020e12722b */ /* 0x100fe4000000001a */
[----:B------:R-:W-:-:S04]  /*0d90*/  DADD R26, R16, -R26 ;  /* 0x00000000101a7229 */ /* 0x000fc8000000081a */
[--C-:B0-----:R-:W-:Y:S02]  /*0da0*/  DADD R14, -R20, R10.reuse ;  /* 0x00000000140e7229 */ /* 0x101fe4000000010a */
[----:B------:R-:W-:Y:S01]  /*0db0*/  DADD R10, -R18, R10 ;  /* 0x00000000120a7229 */ /* 0x000fe2000000010a */
[----:B------:R-:W0:Y:S05]  /*0dc0*/  F2F.F32.F64 R7, R26 ;  /* 0x0000001a00077310 */ /* 0x000e2a0000301000 */
[----:B------:R-:W-:Y:S02]  /*0dd0*/  DFMA R14, R14, R4, R20 ;  /* 0x000000040e0e722b */ /* 0x000fe40000000014 */
[----:B------:R-:W-:-:S02]  /*0de0*/  DFMA R10, R10, R2, R18 ;  /* 0x000000020a0a722b */ /* 0x000fc40000000012 */
[----:B------:R-:W-:Y:S01]  /*0df0*/  DADD R20, R20, -R18 ;  /* 0x0000000014147229 */ /* 0x000fe20000000812 */
[----:B------:R-:W2:Y:S03]  /*0e00*/  LDC.64 R18, c[0x0][0x3a8] ;  /* 0x0000ea00ff127b82 */ /* 0x000ea60000000a00 */
[--C-:B-1----:R-:W-:Y:S02]  /*0e10*/  DADD R16, -R14, R22.reuse ;  /* 0x000000000e107229 */ /* 0x102fe40000000116 */
[----:B------:R-:W-:-:S04]  /*0e20*/  DADD R22, -R10, R22 ;  /* 0x000000000a167229 */ /* 0x000fc80000000116 */
[----:B------:R-:W1:Y:S02]  /*0e30*/  F2F.F32.F64 R20, R20 ;  /* 0x0000001400147310 */ /* 0x000e640000301000 */
[----:B------:R-:W-:Y:S02]  /*0e40*/  DFMA R16, R16, R4, R14 ;  /* 0x000000041010722b */ /* 0x000fe4000000000e */
[--C-:B------:R-:W-:Y:S02]  /*0e50*/  DFMA R22, R22, R2, R10.reuse ;  /* 0x000000021616722b */ /* 0x100fe4000000000a */
[----:B------:R-:W-:-:S06]  /*0e60*/  DADD R10, R14, -R10 ;  /* 0x000000000e0a7229 */ /* 0x000fcc000000080a */
[----:B------:R-:W-:-:S04]  /*0e70*/  DADD R14, R16, -R22 ;  /* 0x00000000100e7229 */ /* 0x000fc80000000816 */
[----:B------:R-:W3:Y:S01]  /*0e80*/  F2F.F32.F64 R11, R10 ;  /* 0x0000000a000b7310 */ /* 0x000ee20000301000 */
[----:B--2---:R-:W-:-:S05]  /*0e90*/  IMAD.WIDE R18, R25, 0x4, R18 ;  /* 0x0000000419127825 */ /* 0x004fca00078e0212 */
[----:B0-----:R0:W-:Y:S02]  /*0ea0*/  STG.E desc[UR6][R18.64], R7 ;  /* 0x0000000712007986 */ /* 0x0011e4000c101906 */
[----:B------:R-:W2:Y:S02]  /*0eb0*/  F2F.F32.F64 R15, R14 ;  /* 0x0000000e000f7310 */ /* 0x000ea40000301000 */
[----:B-1----:R0:W-:Y:S04]  /*0ec0*/  STG.E desc[UR6][R18.64+0x4], R20 ;  /* 0x0000041412007986 */ /* 0x0021e8000c101906 */
[----:B---3--:R0:W-:Y:S04]  /*0ed0*/  STG.E desc[UR6][R18.64+0x8], R11 ;  /* 0x0000080b12007986 */ /* 0x0081e8000c101906 */
[----:B--2---:R0:W-:Y:S02]  /*0ee0*/  STG.E desc[UR6][R18.64+0xc], R15 ;  /* 0x00000c0f12007986 */ /* 0x0041e4000c101906 */
.L_x_30:
[----:B------:R-:W-:Y:S05]  /*0ef0*/  @!P1 EXIT ;  /* 0x000000000000994d */ /* 0x000fea0003800000 */
[----:B------:R-:W-:Y:S02]  /*0f00*/  ISETP.NE.AND P0, PT, R24, 0x1, PT ;  /* 0x000000011800780c */ /* 0x000fe40003f05270 */
[----:B------:R-:W-:-:S04]  /*0f10*/  LOP3.LUT R6, R6, 0x1, RZ, 0xc0, !PT ;  /* 0x0000000106067812 */ /* 0x000fc800078ec0ff */
[----:B------:R-:W-:-:S07]  /*0f20*/  ISETP.NE.U32.AND P1, PT, R6, 0x1, PT ;  /* 0x000000010600780c */ /* 0x000fce0003f25070 */
[----:B------:R-:W-:Y:S06]  /*0f30*/  @!P0 BRA `(.L_x_31) ;  /* 0x00000000005c8947 */ /* 0x000fec0003800000 */
[----:B0-----:R-:W-:-:S05]  /*0f40*/  IMAD.WIDE R10, R9, 0x4, R12 ;  /* 0x00000004090a7825 */ /* 0x001fca00078e020c */
[----:B------:R-:W2:Y:S04]  /*0f50*/  LDG.E.CONSTANT R8, desc[UR6][R10.64] ;  /* 0x000000060a087981 */ /* 0x000ea8000c1e9900 */
[----:B------:R-:W4:Y:S01]  /*0f60*/  LDG.E.CONSTANT R24, desc[UR6][R10.64+0x4] ;  /* 0x000004060a187981 */ /* 0x000f22000c1e9900 */
[----:B--2---:R-:W0:Y:S08]  /*0f70*/  F2F.F64.F32 R6, R8 ;  /* 0x0000000800067310 */ /* 0x004e300000201800 */
[----:B----4-:R-:W1:Y:S01]  /*0f80*/  F2F.F64.F32 R20, R24 ;  /* 0x0000001800147310 */ /* 0x010e620000201800 */
[----:B0-----:R-:W-:-:S02]  /*0f90*/  DADD R14, -R16, R6 ;  /* 0x00000000100e7229 */ /* 0x001fc40000000106 */
[----:B------:R-:W-:-:S06]  /*0fa0*/  DADD R6, -R22, R6 ;  /* 0x0000000016067229 */ /* 0x000fcc0000000106 */
[----:B------:R-:W-:Y:S02]  /*0fb0*/  DFMA R14, R14, R4, R16 ;  /* 0x000000040e0e722b */ /* 0x000fe40000000010 */
[----:B------:R-:W-:Y:S02]  /*0fc0*/  DFMA R18, R6, R2, R22 ;  /* 0x000000020612722b */ /* 0x000fe40000000016 */
[----:B------:R-:W0:Y:S04]  /*0fd0*/  LDC.64 R6, c[0x0][0x3a8] ;  /* 0x0000ea00ff067b82 */ /* 0x000e280000000a00 */
[--C-:B-1----:R-:W-:Y:S02]  /*0fe0*/  DADD R16, -R14, R20.reuse ;  /* 0x000000000e107229 */ /* 0x102fe40000000114 */
[----:B------:R-:W-:-:S06]  /*0ff0*/  DADD R20, -R18, R20 ;  /* 0x0000000012147229 */ /* 0x000fcc0000000114 */
[----:B------:R-:W-:Y:S02]  /*1000*/  DFMA R16, R16, R4, R14 ;  /* 0x000000041010722b */ /* 0x000fe4000000000e */
[--C-:B------:R-:W-:Y:S02]  /*1010*/  DFMA R22, R20, R2, R18.reuse ;  /* 0x000000021416722b */ /* 0x100fe40000000012 */
[----:B------:R-:W-:Y:S01]  /*1020*/  DADD R14, R14, -R18 ;  /* 0x000000000e0e7229 */ /* 0x000fe20000000812 */
[----:B------:R-:W-:Y:S02]  /*1030*/  IMAD.IADD R19, R0, 0x1, R9 ;  /* 0x0000000100137824 */ /* 0x000fe400078e0209 */
[----:B------:R-:W-:-:S03]  /*1040*/  VIADD R9, R9, 0x2 ;  /* 0x0000000209097836 */ /* 0x000fc60000000000 */
[----:B------:R-:W-:Y:S01]  /*1050*/  DADD R10, R16, -R22 ;  /* 0x00000000100a7229 */ /* 0x000fe20000000816 */
[----:B0-----:R-:W-:-:S03]  /*1060*/  IMAD.WIDE R6, R19, 0x4, R6 ;  /* 0x0000000413067825 */ /* 0x001fc600078e0206 */
[----:B------:R-:W0:Y:S08]  /*1070*/  F2F.F32.F64 R15, R14 ;  /* 0x0000000e000f7310 */ /* 0x000e300000301000 */
[----:B------:R-:W1:Y:S01]  /*1080*/  F2F.F32.F64 R11, R10 ;  /* 0x0000000a000b7310 */ /* 0x000e620000301000 */
[----:B0-----:R2:W-:Y:S04]  /*1090*/  STG.E desc[UR6][R6.64], R15 ;  /* 0x0000000f06007986 */ /* 0x0015e8000c101906 */
[----:B-1----:R2:W-:Y:S02]  /*10a0*/  STG.E desc[UR6][R6.64+0x4], R11 ;  /* 0x0000040b06007986 */ /* 0x0025e4000c101906 */
.L_x_31:
[----:B------:R-:W-:Y:S05]  /*10b0*/  @P1 EXIT ;  /* 0x000000000000194d */ /* 0x000fea0003800000 */
[----:B------:R-:W-:-:S06]  /*10c0*/  IMAD.WIDE R12, R9, 0x4, R12 ;  /* 0x00000004090c7825 */ /* 0x000fcc00078e020c */
[----:B------:R-:W0:Y:S02]  /*10d0*/  LDG.E.CONSTANT R12, desc[UR6][R12.64] ;  /* 0x000000060c0c7981 */ /* 0x000e24000c1e9900 */
[----:B0-2---:R-:W0:Y:S02]  /*10e0*/  F2F.F64.F32 R6, R12 ;  /* 0x0000000c00067310 */ /* 0x005e240000201800 */
[C---:B0-----:R-:W-:Y:S02]  /*10f0*/  DADD R10, R6.reuse, -R16 ;  /* 0x00000000060a7229 */ /* 0x041fe40000000810 */
[----:B------:R-:W-:-:S06]  /*1100*/  DADD R6, R6, -R22 ;  /* 0x0000000006067229 */ /* 0x000fcc0000000816 */
[----:B------:R-:W-:Y:S02]  /*1110*/  DFMA R10, R10, R4, R16 ;  /* 0x000000040a0a722b */ /* 0x000fe40000000010 */
[----:B------:R-:W-:Y:S01]  /*1120*/  DFMA R6, R6, R2, R22 ;  /* 0x000000020606722b */ /* 0x000fe20000000016 */
[----:B------:R-:W0:Y:S01]  /*1130*/  LDC.64 R4, c[0x0][0x3a8] ;  /* 0x0000ea00ff047b82 */ /* 0x000e220000000a00 */
[----:B------:R-:W-:-:S06]  /*1140*/  IMAD.IADD R3, R0, 0x1, R9 ;  /* 0x0000000100037824 */ /* 0x000fcc00078e0209 */
[----:B------:R-:W-:-:S10]  /*1150*/  DADD R6, R10, -R6 ;  /* 0x000000000a067229 */ /* 0x000fd40000000806 */
[----:B------:R-:W1:Y:S01]  /*1160*/  F2F.F32.F64 R7, R6 ;  /* 0x0000000600077310 */ /* 0x000e620000301000 */
[----:B0-----:R-:W-:-:S05]  /*1170*/  IMAD.WIDE R2, R3, 0x4, R4 ;  /* 0x0000000403027825 */ /* 0x001fca00078e0204 */
[----:B-1----:R-:W-:Y:S01]  /*1180*/  STG.E desc[UR6][R2.64], R7 ;  /* 0x0000000702007986 */ /* 0x002fe2000c101906 */
[----:B------:R-:W-:Y:S05]  /*1190*/  EXIT ;  /* 0x000000000000794d */ /* 0x000fea0003800000 */
        .weak           $__internal_1_$__cuda_sm20_div_rn_f64_full
        .type           $__internal_1_$__cuda_sm20_div_rn_f64_full,@function
        .size           $__internal_1_$__cuda_sm20_div_rn_f64_full,(.L_x_39 - $__internal_1_$__cuda_sm20_div_rn_f64_full)
$__internal_1_$__cuda_sm20_div_rn_f64_full:
[C---:B------:R-:W-:Y:S01]  /*11a0*/  FSETP.GEU.AND P0, PT, |R7|.reuse, 1.469367938527859385e-39, PT ;  /* 0x001000000700780b */ /* 0x040fe20003f0e200 */
[----:B------:R-:W-:Y:S01]  /*11b0*/  IMAD.MOV.U32 R12, RZ, RZ, 0x1 ;  /* 0x00000001ff0c7424 */ /* 0x000fe200078e00ff */
[C---:B------:R-:W-:Y:S02]  /*11c0*/  LOP3.LUT R8, R7.reuse, 0x800fffff, RZ, 0xc0, !PT ;  /* 0x800fffff07087812 */ /* 0x040fe400078ec0ff */
[----:B------:R-:W-:Y:S02]  /*11d0*/  LOP3.LUT R17, R7, 0x7ff00000, RZ, 0xc0, !PT ;  /* 0x7ff0000007117812 */ /* 0x000fe400078ec0ff */
[----:B------:R-:W-:Y:S01]  /*11e0*/  LOP3.LUT R9, R8, 0x3ff00000, RZ, 0xfc, !PT ;  /* 0x3ff0000008097812 */ /* 0x000fe200078efcff */
[----:B------:R-:W-:Y:S01]  /*11f0*/  IMAD.MOV.U32 R8, RZ, RZ, R6 ;  /* 0x000000ffff087224 */ /* 0x000fe200078e0006 */
[----:B------:R-:W-:-:S05]  /*1200*/  MOV R23, 0x1ca00000 ;  /* 0x1ca0000000177802 */ /* 0x000fca0000000f00 */
[----:B------:R-:W-:-:S06]  /*1210*/  @!P0 DMUL R8, R6, 8.98846567431157953865e+307 ;  /* 0x7fe0000006088828 */ /* 0x000fcc0000000000 */
[----:B------:R-:W0:Y:S02]  /*1220*/  MUFU.RCP64H R13, R9 ;  /* 0x00000009000d7308 */ /* 0x000e240000001800 */
[----:B0-----:R-:W-:-:S08]  /*1230*/  DFMA R2, R12, -R8, 1 ;  /* 0x3ff000000c02742b */ /* 0x001fd00000000808 */
[----:B------:R-:W-:-:S08]  /*1240*/  DFMA R2, R2, R2, R2 ;  /* 0x000000020202722b */ /* 0x000fd00000000002 */
[----:B------:R-:W-:Y:S01]  /*1250*/  DFMA R12, R12, R2, R12 ;  /* 0x000000020c0c722b */ /* 0x000fe2000000000c */
[----:B------:R-:W-:Y:S02]  /*1260*/  IMAD.MOV.U32 R3, RZ, RZ, R19 ;  /* 0x000000ffff037224 */ /* 0x000fe400078e0013 */
[----:B------:R-:W-:-:S03]  /*1270*/  IMAD.MOV.U32 R2, RZ, RZ, R18 ;  /* 0x000000ffff027224 */ /* 0x000fc600078e0012 */
[----:B------:R-:W-:Y:S02]  /*1280*/  LOP3.LUT R22, R3, 0x7ff00000, RZ, 0xc0, !PT ;  /* 0x7ff0000003167812 */ /* 0x000fe400078ec0ff */
[----:B------:R-:W-:Y:S01]  /*1290*/  DFMA R14, R12, -R8, 1 ;  /* 0x3ff000000c0e742b */ /* 0x000fe20000000808 */
[----:B------:R-:W-:Y:S01]  /*12a0*/  IMAD.MOV.U32 R10, RZ, RZ, R2 ;  /* 0x000000ffff0a7224 */ /* 0x000fe200078e0002 */
[----:B------:R-:W-:Y:S01]  /*12b0*/  ISETP.GE.U32.AND P1, PT, R22, R17, PT ;  /* 0x000000111600720c */ /* 0x000fe20003f26070 */
[----:B------:R-:W-:-:S03]  /*12c0*/  IMAD.MOV.U32 R24, RZ, RZ, R22 ;  /* 0x000000ffff187224 */ /* 0x000fc600078e0016 */
[----:B------:R-:W-:Y:S02]  /*12d0*/  SEL R11, R23, 0x63400000, !P1 ;  /* 0x63400000170b7807 */ /* 0x000fe40004800000 */
[----:B------:R-:W-:Y:S01]  /*12e0*/  DFMA R12, R12, R14, R12 ;  /* 0x0000000e0c0c722b */ /* 0x000fe2000000000c */
[----:B------:R-:W-:Y:S02]  /*12f0*/  FSETP.GEU.AND P1, PT, |R3|, 1.469367938527859385e-39, PT ;  /* 0x001000000300780b */ /* 0x000fe40003f2e200 */
[----:B------:R-:W-:-:S11]  /*1300*/  LOP3.LUT R11, R11, 0x800fffff, R3, 0xf8, !PT ;  /* 0x800fffff0b0b7812 */ /* 0x000fd600078ef803 */
[----:B------:R-:W-:Y:S05]  /*1310*/  @P1 BRA `(.L_x_32) ;  /* 0x0000000000201947 */ /* 0x000fea0003800000 */
[----:B------:R-:W-:Y:S01]  /*1320*/  LOP3.LUT R15, R7, 0x7ff00000, RZ, 0xc0, !PT ;  /* 0x7ff00000070f7812 */ /* 0x000fe200078ec0ff */
[----:B------:R-:W-:-:S03]  /*1330*/  IMAD.MOV.U32 R14, RZ, RZ, RZ ;  /* 0x000000ffff0e7224 */ /* 0x000fc600078e00ff */
[----:B------:R-:W-:-:S04]  /*1340*/  ISETP.GE.U32.AND P1, PT, R22, R15, PT ;  /* 0x0000000f1600720c */ /* 0x000fc80003f26070 */
[----:B------:R-:W-:-:S04]  /*1350*/  SEL R15, R23, 0x63400000, !P1 ;  /* 0x63400000170f7807 */ /* 0x000fc80004800000 */
[----:B------:R-:W-:-:S04]  /*1360*/  LOP3.LUT R15, R15, 0x80000000, R3, 0xf8, !PT ;  /* 0x800000000f0f7812 */ /* 0x000fc800078ef803 */
[----:B------:R-:W-:-:S06]  /*1370*/  LOP3.LUT R15, R15, 0x100000, RZ, 0xfc, !PT ;  /* 0x001000000f0f7812 */ /* 0x000fcc00078efcff */
[----:B------:R-:W-:-:S10]  /*1380*/  DFMA R10, R10, 2, -R14 ;  /* 0x400000000a0a782b */ /* 0x000fd4000000080e */
[----:B------:R-:W-:-:S07]  /*1390*/  LOP3.LUT R24, R11, 0x7ff00000, RZ, 0xc0, !PT ;  /* 0x7ff000000b187812 */ /* 0x000fce00078ec0ff */
.L_x_32:
[----:B------:R-:W-:Y:S01]  /*13a0*/  IMAD.MOV.U32 R25, RZ, RZ, R17 ;  /* 0x000000ffff197224 */ /* 0x000fe200078e0011 */
[----:B------:R-:W-:Y:S01]  /*13b0*/  @!P0 LOP3.LUT R25, R9, 0x7ff00000, RZ, 0xc0, !PT ;  /* 0x7ff0000009198812 */ /* 0x000fe200078ec0ff */
[----:B------:R-:W-:Y:S01]  /*13c0*/  VIADD R26, R24, 0xffffffff ;  /* 0xffffffff181a7836 */ /* 0x000fe20000000000 */
[----:B------:R-:W-:-:S04]  /*13d0*/  DMUL R14, R12, R10 ;  /* 0x0000000a0c0e7228 */ /* 0x000fc80000000000 */
[----:B------:R-:W-:Y:S01]  /*13e0*/  ISETP.GT.U32.AND P0, PT, R26, 0x7feffffe, PT ;  /* 0x7feffffe1a00780c */ /* 0x000fe20003f04070 */
[----:B------:R-:W-:-:S03]  /*13f0*/  VIADD R26, R25, 0xffffffff ;  /* 0xffffffff191a7836 */ /* 0x000fc60000000000 */
[----:B------:R-:W-:Y:S02]  /*1400*/  DFMA R16, R14, -R8, R10 ;  /* 0x800000080e10722b */ /* 0x000fe4000000000a */
[----:B------:R-:W-:-:S06]  /*1410*/  ISETP.GT.U32.OR P0, PT, R26, 0x7feffffe, P0 ;  /* 0x7feffffe1a00780c */ /* 0x000fcc0000704470 */
[----:B------:R-:W-:-:S07]  /*1420*/  DFMA R16, R12, R16, R14 ;  /* 0x000000100c10722b */ /* 0x000fce000000000e */
[----:B------:R-:W-:Y:S05]  /*1430*/  @P0 BRA `(.L_x_33) ;  /* 0x00000000006c0947 */ /* 0x000fea0003800000 */
[----:B------:R-:W-:Y:S01]  /*1440*/  LOP3.LUT R3, R7, 0x7ff00000, RZ, 0xc0, !PT ;  /* 0x7ff0000007037812 */ /* 0x000fe200078ec0ff */
[----:B------:R-:W-:-:S03]  /*1450*/  IMAD.MOV.U32 R14, RZ, RZ, RZ ;  /* 0x000000ffff0e7224 */ /* 0x000fc600078e00ff */
[CC--:B------:R-:W-:Y:S02]  /*1460*/  VIADDMNMX R2, R22.reuse, -R3.reuse, 0xb9600000, !PT ;  /* 0xb960000016027446 */ /* 0x0c0fe40007800903 */
[----:B------:R-:W-:Y:S02]  /*1470*/  ISETP.GE.U32.AND P0, PT, R22, R3, PT ;  /* 0x000000031600720c */ /* 0x000fe40003f06070 */
[----:B------:R-:W-:Y:S02]  /*1480*/  VIMNMX R2, PT, PT, R2, 0x46a00000, PT ;  /* 0x46a0000002027848 */ /* 0x000fe40003fe0100 */
[----:B------:R-:W-:-:S05]  /*1490*/  SEL R23, R23, 0x63400000, !P0 ;  /* 0x6340000017177807 */ /* 0x000fca0004000000 */
[----:B------:R-:W-:-:S04]  /*14a0*/  IMAD.IADD R2, R2, 0x1, -R23 ;  /* 0x0000000102027824 */ /* 0x000fc800078e0a17 */
[----:B------:R-:W-:-:S06]  /*14b0*/  VIADD R15, R2, 0x7fe00000 ;  /* 0x7fe00000020f7836 */ /* 0x000fcc0000000000 */
[----:B------:R-:W-:-:S10]  /*14c0*/  DMUL R12, R16, R14 ;  /* 0x0000000e100c7228 */ /* 0x000fd40000000000 */
[----:B------:R-:W-:-:S13]  /*14d0*/  FSETP.GTU.AND P0, PT, |R13|, 1.469367938527859385e-39, PT ;  /* 0x001000000d00780b */ /* 0x000fda0003f0c200 */
[----:B------:R-:W-:Y:S05]  /*14e0*/  @P0 BRA `(.L_x_34) ;  /* 0x0000000000940947 */ /* 0x000fea0003800000 */
[----:B------:R-:W-:Y:S01]  /*14f0*/  DFMA R8, R16, -R8, R10 ;  /* 0x800000081008722b */ /* 0x000fe2000000000a */
[----:B------:R-:W-:-:S09]  /*1500*/  IMAD.MOV.U32 R14, RZ, RZ, RZ ;  /* 0x000000ffff0e7224 */ /* 0x000fd200078e00ff */
[C---:B------:R-:W-:Y:S02]  /*1510*/  FSETP.NEU.AND P0, PT, R9.reuse, RZ, PT ;  /* 0x000000ff0900720b */ /* 0x040fe40003f0d000 */
[----:B------:R-:W-:-:S04]  /*1520*/  LOP3.LUT R3, R9, 0x80000000, R7, 0x48, !PT ;  /* 0x8000000009037812 */ /* 0x000fc800078e4807 */
[----:B------:R-:W-:-:S07]  /*1530*/  LOP3.LUT R15, R3, R15, RZ, 0xfc, !PT ;  /* 0x0000000f030f7212 */ /* 0x000fce00078efcff */
[----:B------:R-:W-:Y:S05]  /*1540*/  @!P0 BRA `(.L_x_34) ;  /* 0x00000000007c8947 */ /* 0x000fea0003800000 */
[----:B------:R-:W-:Y:S01]  /*1550*/  IMAD.MOV R7, RZ, RZ, -R2 ;  /* 0x000000ffff077224 */ /* 0x000fe200078e0a02 */
[----:B------:R-:W-:Y:S01]  /*1560*/  MOV R6, RZ ;  /* 0x000000ff00067202 */ /* 0x000fe20000000f00 */
[----:B------:R-:W-:-:S05]  /*1570*/  DMUL.RP R14, R16, R14 ;  /* 0x0000000e100e7228 */ /* 0x000fca0000008000 */
[----:B------:R-:W-:-:S05]  /*1580*/  DFMA R6, R12, -R6, R16 ;  /* 0x800000060c06722b */ /* 0x000fca0000000010 */
[----:B------:R-:W-:Y:S02]  /*1590*/  LOP3.LUT R3, R15, R3, RZ, 0x3c, !PT ;  /* 0x000000030f037212 */ /* 0x000fe400078e3cff */
[----:B------:R-:W-:-:S04]  /*15a0*/  IADD3 R6, PT, PT, -R2, -0x43300000, RZ ;  /* 0xbcd0000002067810 */ /* 0x000fc80007ffe1ff */
[----:B------:R-:W-:-:S04]  /*15b0*/  FSETP.NEU.AND P0, PT, |R7|, R6, PT ;  /* 0x000000060700720b */ /* 0x000fc80003f0d200 */
[----:B------:R-:W-:Y:S02]  /*15c0*/  FSEL R12, R14, R12, !P0 ;  /* 0x0000000c0e0c7208 */ /* 0x000fe40004000000 */
[----:B------:R-:W-:Y:S01]  /*15d0*/  FSEL R13, R3, R13, !P0 ;  /* 0x0000000d030d7208 */ /* 0x000fe20004000000 */
[----:B------:R-:W-:Y:S06]  /*15e0*/  BRA `(.L_x_34) ;  /* 0x0000000000547947 */ /* 0x000fec0003800000 */
.L_x_33:
[----:B------:R-:W-:-:S14]  /*15f0*/  DSETP.NAN.AND P0, PT, R2, R2, PT ;  /* 0x000000020200722a */ /* 0x000fdc0003f08000 */
[----:B------:R-:W-:Y:S05]  /*1600*/  @P0 BRA `(.L_x_35) ;  /* 0x0000000000440947 */ /* 0x000fea0003800000 */
[----:B------:R-:W-:-:S14]  /*1610*/  DSETP.NAN.AND P0, PT, R6, R6, PT ;  /* 0x000000060600722a */ /* 0x000fdc0003f08000 */
[----:B------:R-:W-:Y:S05]  /*1620*/  @P0 BRA `(.L_x_36) ;  /* 0x0000000000300947 */ /* 0x000fea0003800000 */
[----:B------:R-:W-:Y:S01]  /*1630*/  ISETP.NE.AND P0, PT, R24, R25, PT ;  /* 0x000000191800720c */ /* 0x000fe20003f05270 */
[----:B------:R-:W-:Y:S02]  /*1640*/  IMAD.MOV.U32 R12, RZ, RZ, 0x0 ;  /* 0x00000000ff0c7424 */ /* 0x000fe400078e00ff */
[----:B------:R-:W-:-:S10]  /*1650*/  IMAD.MOV.U32 R13, RZ, RZ, -0x80000 ;  /* 0xfff80000ff0d7424 */ /* 0x000fd400078e00ff */
[----:B------:R-:W-:Y:S05]  /*1660*/  @!P0 BRA `(.L_x_34) ;  /* 0x0000000000348947 */ /* 0x000fea0003800000 */
[----:B------:R-:W-:Y:S02]  /*1670*/  ISETP.NE.AND P0, PT, R24, 0x7ff00000, PT ;  /* 0x7ff000001800780c */ /* 0x000fe40003f05270 */
[----:B------:R-:W-:Y:S02]  /*1680*/  LOP3.LUT R13, R3, 0x80000000, R7, 0x48, !PT ;  /* 0x80000000030d7812 */ /* 0x000fe400078e4807 */
[----:B------:R-:W-:-:S13]  /*1690*/  ISETP.EQ.OR P0, PT, R25, RZ, !P0 ;  /* 0x000000ff1900720c */ /* 0x000fda0004702670 */
[----:B------:R-:W-:Y:S01]  /*16a0*/  @P0 LOP3.LUT R2, R13, 0x7ff00000, RZ, 0xfc, !PT ;  /* 0x7ff000000d020812 */ /* 0x000fe200078efcff */
[----:B------:R-:W-:Y:S02]  /*16b0*/  @!P0 IMAD.MOV.U32 R12, RZ, RZ, RZ ;  /* 0x000000ffff0c8224 */ /* 0x000fe400078e00ff */
[----:B------:R-:W-:Y:S02]  /*16c0*/  @P0 IMAD.MOV.U32 R12, RZ, RZ, RZ ;  /* 0x000000ffff0c0224 */ /* 0x000fe400078e00ff */
[----:B------:R-:W-:Y:S01]  /*16d0*/  @P0 IMAD.MOV.U32 R13, RZ, RZ, R2 ;  /* 0x000000ffff0d0224 */ /* 0x000fe200078e0002 */
[----:B------:R-:W-:Y:S06]  /*16e0*/  BRA `(.L_x_34) ;  /* 0x0000000000147947 */ /* 0x000fec0003800000 */
.L_x_36:
[----:B------:R-:W-:Y:S01]  /*16f0*/  LOP3.LUT R13, R7, 0x80000, RZ, 0xfc, !PT ;  /* 0x00080000070d7812 */ /* 0x000fe200078efcff */
[----:B------:R-:W-:Y:S01]  /*1700*/  IMAD.MOV.U32 R12, RZ, RZ, R6 ;  /* 0x000000ffff0c7224 */ /* 0x000fe200078e0006 */
[----:B------:R-:W-:Y:S06]  /*1710*/  BRA `(.L_x_34) ;  /* 0x0000000000087947 */ /* 0x000fec0003800000 */
.L_x_35:
[----:B------:R-:W-:Y:S01]  /*1720*/  LOP3.LUT R13, R3, 0x80000, RZ, 0xfc, !PT ;  /* 0x00080000030d7812 */ /* 0x000fe200078efcff */
[----:B------:R-:W-:-:S07]  /*1730*/  IMAD.MOV.U32 R12, RZ, RZ, R2 ;  /* 0x000000ffff0c7224 */ /* 0x000fce00078e0002 */
.L_x_34:
[----:B------:R-:W-:Y:S02]  /*1740*/  IMAD.MOV.U32 R2, RZ, RZ, R20 ;  /* 0x000000ffff027224 */ /* 0x000fe400078e0014 */
[----:B------:R-:W-:-:S04]  /*1750*/  IMAD.MOV.U32 R3, RZ, RZ, 0x0 ;  /* 0x00000000ff037424 */ /* 0x000fc800078e00ff */
[----:B------:R-:W-:Y:S05]  /*1760*/  RET.REL.NODEC R2 `(kvo_batch_f32) ;  /* 0xffffffe802247950 */ /* 0x000fea0003c3ffff */
.L_x_37:
        /* <DEDUP_REMOVED lines=9> */
.L_x_39:


//--------------------- .nv.shared.reserved.0     --------------------------
	.section	.nv.shared.reserved.0,"aw",@nobits
	.weak		__nv_reservedSMEM_offset_0_alias
	.size		__nv_reservedSMEM_offset_0_alias, 0, 64
	.other		__nv_reservedSMEM_offset_0_alias,@"STO_CUDA_RESERVED_SHARED STV_DEFAULT"
__nv_reservedSMEM_offset_0_alias:
	.zero		0
	.zero		64


//--------------------- .nv.constant0.kvo_many_series_one_param_time_major_f32 --------------------------
	.section	.nv.constant0.kvo_many_series_one_param_time_major_f32,"a",@progbits
	.sectionflags	@""
	.align	4
.nv.constant0.kvo_many_series_one_param_time_major_f32:
	.zero		960


//--------------------- .nv.constant0.kvo_batch_f32 --------------------------
	.section	.nv.constant0.kvo_batch_f32,"a",@progbits
	.sectionflags	@""
	.align	4
.nv.constant0.kvo_batch_f32:
	.zero		944


//--------------------- SYMBOLS --------------------------

	.type		.nv.reservedSmem.offset0,@object
	.size		.nv.reservedSmem.offset0,0x4
